	.target	sm_90a

	.elftype	@"ET_EXEC"


//--------------------- .note.nv.tkinfo           --------------------------
	.section	.note.nv.tkinfo,"",@"SHT_NOTE"
	.sectionflags	@"SHF_NOTE_NV_TKINFO"
	.tkinfo
        /*0018*/ 	.word	0x00000002
        /*0030*/ 	.string	""
        /*0030*/ 	.string	"ptxas"
        /*0030*/ 	.string	"Cuda compilation tools, release 13.0, V13.0.88"
        /*0030*/ 	.string	"Build cuda_13.0.r13.0/compiler.36424714_0"
        /*0030*/ 	.string	"-arch sm_90a -m 64 "



//--------------------- .note.nv.cuinfo           --------------------------
	.section	.note.nv.cuinfo,"",@"SHT_NOTE"
	.sectionflags	@"SHF_NOTE_NV_CUINFO"
        /*0018*/ 	.short	0x0002
        /*001a*/ 	.short	0x005a
        /*001c*/ 	.short	0x0082
	.zero		2


//--------------------- .nv.info                  --------------------------
	.section	.nv.info,"",@"SHT_CUDA_INFO"
	.align	4


	//----- nvinfo : EIATTR_REGCOUNT
	.align		4
        /*0000*/ 	.byte	0x04, 0x2f
        /*0002*/ 	.short	(.L_16 - .L_15)
	.align		4
.L_15:
        /*0004*/ 	.word	index@(_ZN7cutlass13device_kernelINS_4gemm6kernel13GemmUniversalIN4cute5tupleIJiiiiEEENS1_10collective13CollectiveMmaINS1_39MainloopSm90TmaGmmaRmemAWarpSpecializedILi7ENS5_IJNS4_1CILi1EEESB_SB_EEENS1_32KernelTmaWarpSpecializedPingpongEEENS5_IJNSA_ILi64EEESF_SF_EEEfNS5_IJSB_llEEEfNS5_IJlSB_lEEENS4_8TiledMMAINS4_8MMA_AtomIJNS4_4SM904GMMA29MMA_64x64x8_F32TF32TF32_RS_TNILNSM_7ScaleInE1ELSO_1EEEEEENS4_6LayoutISC_NS5_IJNSA_ILi0EEESS_SS_EEEEENS5_IJNS4_10UnderscoreESV_SV_EEEEENS4_13SM90_TMA_LOADENS4_14ComposedLayoutINS4_7SwizzleILi1ELi4ELi3EEENS4_18smem_ptr_flag_bitsILi32EEENSR_INS5_IJNSA_ILi8EEES14_EEENS5_IJSB_S14_EEEEEEENS4_9Copy_AtomIJNS4_39AutoVectorizingCopyWithAssumedAlignmentILi128EEEfEEENS4_8identityESY_NSZ_INS10_ILi3ELi4ELi3EEES13_NSR_INS5_IJS14_NSA_ILi32EEEEEENS5_IJS1F_SB_EEEEEEEvS1D_EENS_8epilogue10collective6detail29Sm90TmaWarpSpecializedAdapterINS1M_15DefaultEpilogueIfSI_SI_NS1L_6thread17LinearCombinationIfLi1EffLNS1Q_9ScaleType4KindE0ELNS_15FloatRoundStyleE2EfEENS1_15EpilogueDefaultEEEEEvvEEEEvNT_6ParamsE)
        /*0008*/ 	.word	0x000000a8


	//----- nvinfo : EIATTR_FRAME_SIZE
	.align		4
.L_16:
        /*000c*/ 	.byte	0x04, 0x11
        /*000e*/ 	.short	(.L_18 - .L_17)
	.align		4
.L_17:
        /*0010*/ 	.word	index@(_ZN7cutlass13device_kernelINS_4gemm6kernel13GemmUniversalIN4cute5tupleIJiiiiEEENS1_10collective13CollectiveMmaINS1_39MainloopSm90TmaGmmaRmemAWarpSpecializedILi7ENS5_IJNS4_1CILi1EEESB_SB_EEENS1_32KernelTmaWarpSpecializedPingpongEEENS5_IJNSA_ILi64EEESF_SF_EEEfNS5_IJSB_llEEEfNS5_IJlSB_lEEENS4_8TiledMMAINS4_8MMA_AtomIJNS4_4SM904GMMA29MMA_64x64x8_F32TF32TF32_RS_TNILNSM_7ScaleInE1ELSO_1EEEEEENS4_6LayoutISC_NS5_IJNSA_ILi0EEESS_SS_EEEEENS5_IJNS4_10UnderscoreESV_SV_EEEEENS4_13SM90_TMA_LOADENS4_14ComposedLayoutINS4_7SwizzleILi1ELi4ELi3EEENS4_18smem_ptr_flag_bitsILi32EEENSR_INS5_IJNSA_ILi8EEES14_EEENS5_IJSB_S14_EEEEEEENS4_9Copy_AtomIJNS4_39AutoVectorizingCopyWithAssumedAlignmentILi128EEEfEEENS4_8identityESY_NSZ_INS10_ILi3ELi4ELi3EEES13_NSR_INS5_IJS14_NSA_ILi32EEEEEENS5_IJS1F_SB_EEEEEEEvS1D_EENS_8epilogue10collective6detail29Sm90TmaWarpSpecializedAdapterINS1M_15DefaultEpilogueIfSI_SI_NS1L_6thread17LinearCombinationIfLi1EffLNS1Q_9ScaleType4KindE0ELNS_15FloatRoundStyleE2EfEENS1_15EpilogueDefaultEEEEEvvEEEEvNT_6ParamsE)
        /*0014*/ 	.word	0x00000000


	//----- nvinfo : EIATTR_MIN_STACK_SIZE
	.align		4
.L_18:
        /*0018*/ 	.byte	0x04, 0x12
        /*001a*/ 	.short	(.L_20 - .L_19)
	.align		4
.L_19:
        /*001c*/ 	.word	index@(_ZN7cutlass13device_kernelINS_4gemm6kernel13GemmUniversalIN4cute5tupleIJiiiiEEENS1_10collective13CollectiveMmaINS1_39MainloopSm90TmaGmmaRmemAWarpSpecializedILi7ENS5_IJNS4_1CILi1EEESB_SB_EEENS1_32KernelTmaWarpSpecializedPingpongEEENS5_IJNSA_ILi64EEESF_SF_EEEfNS5_IJSB_llEEEfNS5_IJlSB_lEEENS4_8TiledMMAINS4_8MMA_AtomIJNS4_4SM904GMMA29MMA_64x64x8_F32TF32TF32_RS_TNILNSM_7ScaleInE1ELSO_1EEEEEENS4_6LayoutISC_NS5_IJNSA_ILi0EEESS_SS_EEEEENS5_IJNS4_10UnderscoreESV_SV_EEEEENS4_13SM90_TMA_LOADENS4_14ComposedLayoutINS4_7SwizzleILi1ELi4ELi3EEENS4_18smem_ptr_flag_bitsILi32EEENSR_INS5_IJNSA_ILi8EEES14_EEENS5_IJSB_S14_EEEEEEENS4_9Copy_AtomIJNS4_39AutoVectorizingCopyWithAssumedAlignmentILi128EEEfEEENS4_8identityESY_NSZ_INS10_ILi3ELi4ELi3EEES13_NSR_INS5_IJS14_NSA_ILi32EEEEEENS5_IJS1F_SB_EEEEEEEvS1D_EENS_8epilogue10collective6detail29Sm90TmaWarpSpecializedAdapterINS1M_15DefaultEpilogueIfSI_SI_NS1L_6thread17LinearCombinationIfLi1EffLNS1Q_9ScaleType4KindE0ELNS_15FloatRoundStyleE2EfEENS1_15EpilogueDefaultEEEEEvvEEEEvNT_6ParamsE)
        /*0020*/ 	.word	0x00000000
.L_20:


//--------------------- .nv.compat                --------------------------
	.section	.nv.compat,"",@"SHT_CUDA_COMPAT_INFO"
	.align	4
        /*0000*/ 	.byte	0x02, 0x09, 0x01, 0x00, 0x02, 0x02, 0x04, 0x00, 0x02, 0x05, 0x05, 0x00, 0x03, 0x07, 0x01, 0x01
        /*0010*/ 	.byte	0x02, 0x03, 0x01, 0x00, 0x02, 0x06, 0x01, 0x00, 0x04, 0x0b, 0x08, 0x00, 0x00, 0x00, 0x00, 0x00
        /*0020*/ 	.byte	0x00, 0x00, 0x00, 0x00


//--------------------- .nv.info._ZN7cutlass13device_kernelINS_4gemm6kernel13GemmUniversalIN4cute5tupleIJiiiiEEENS1_10collective13CollectiveMmaINS1_39MainloopSm90TmaGmmaRmemAWarpSpecializedILi7ENS5_IJNS4_1CILi1EEESB_SB_EEENS1_32KernelTmaWarpSpecializedPingpongEEENS5_IJNSA_ILi64EEESF_SF_EEEfNS5_IJSB_llEEEfNS5_IJlSB_lEEENS4_8TiledMMAINS4_8MMA_AtomIJNS4_4SM904GMMA29MMA_64x64x8_F32TF32TF32_RS_TNILNSM_7ScaleInE1ELSO_1EEEEEENS4_6LayoutISC_NS5_IJNSA_ILi0EEESS_SS_EEEEENS5_IJNS4_10UnderscoreESV_SV_EEEEENS4_13SM90_TMA_LOADENS4_14ComposedLayoutINS4_7SwizzleILi1ELi4ELi3EEENS4_18smem_ptr_flag_bitsILi32EEENSR_INS5_IJNSA_ILi8EEES14_EEENS5_IJSB_S14_EEEEEEENS4_9Copy_AtomIJNS4_39AutoVectorizingCopyWithAssumedAlignmentILi128EEEfEEENS4_8identityESY_NSZ_INS10_ILi3ELi4ELi3EEES13_NSR_INS5_IJS14_NSA_ILi32EEEEEENS5_IJS1F_SB_EEEEEEEvS1D_EENS_8epilogue10collective6detail29Sm90TmaWarpSpecializedAdapterINS1M_15DefaultEpilogueIfSI_SI_NS1L_6thread17LinearCombinationIfLi1EffLNS1Q_9ScaleType4KindE0ELNS_15FloatRoundStyleE2EfEENS1_15EpilogueDefaultEEEEEvvEEEEvNT_6ParamsE --------------------------
	.section	.nv.info._ZN7cutlass13device_kernelINS_4gemm6kernel13GemmUniversalIN4cute5tupleIJiiiiEEENS1_10collective13CollectiveMmaINS1_39MainloopSm90TmaGmmaRmemAWarpSpecializedILi7ENS5_IJNS4_1CILi1EEESB_SB_EEENS1_32KernelTmaWarpSpecializedPingpongEEENS5_IJNSA_ILi64EEESF_SF_EEEfNS5_IJSB_llEEEfNS5_IJlSB_lEEENS4_8TiledMMAINS4_8MMA_AtomIJNS4_4SM904GMMA29MMA_64x64x8_F32TF32TF32_RS_TNILNSM_7ScaleInE1ELSO_1EEEEEENS4_6LayoutISC_NS5_IJNSA_ILi0EEESS_SS_EEEEENS5_IJNS4_10UnderscoreESV_SV_EEEEENS4_13SM90_TMA_LOADENS4_14ComposedLayoutINS4_7SwizzleILi1ELi4ELi3EEENS4_18smem_ptr_flag_bitsILi32EEENSR_INS5_IJNSA_ILi8EEES14_EEENS5_IJSB_S14_EEEEEEENS4_9Copy_AtomIJNS4_39AutoVectorizingCopyWithAssumedAlignmentILi128EEEfEEENS4_8identityESY_NSZ_INS10_ILi3ELi4ELi3EEES13_NSR_INS5_IJS14_NSA_ILi32EEEEEENS5_IJS1F_SB_EEEEEEEvS1D_EENS_8epilogue10collective6detail29Sm90TmaWarpSpecializedAdapterINS1M_15DefaultEpilogueIfSI_SI_NS1L_6thread17LinearCombinationIfLi1EffLNS1Q_9ScaleType4KindE0ELNS_15FloatRoundStyleE2EfEENS1_15EpilogueDefaultEEEEEvvEEEEvNT_6ParamsE,"",@"SHT_CUDA_INFO"
	.sectionflags	@""
	.align	4


	//----- nvinfo : EIATTR_CUDA_API_VERSION
	.align		4
        /*0000*/ 	.byte	0x04, 0x37
        /*0002*/ 	.short	(.L_22 - .L_21)
.L_21:
        /*0004*/ 	.word	0x00000082


	//----- nvinfo : EIATTR_KPARAM_INFO
	.align		4
.L_22:
        /*0008*/ 	.byte	0x04, 0x17
        /*000a*/ 	.short	(.L_24 - .L_23)
.L_23:
        /*000c*/ 	.word	0x00000000
        /*0010*/ 	.short	0x0000
        /*0012*/ 	.short	0x0070
        /*0014*/ 	.byte	0x00, 0xf0, 0x01, 0x10


	//----- nvinfo : EIATTR_SPARSE_MMA_MASK
	.align		4
.L_24:
        /*0018*/ 	.byte	0x03, 0x50
        /*001a*/ 	.short	0x0000


	//----- nvinfo : EIATTR_MAXREG_COUNT
	.align		4
        /*001c*/ 	.byte	0x03, 0x1b
        /*001e*/ 	.short	0x00a8


	//----- nvinfo : EIATTR_NUM_BARRIERS
	.align		4
        /*0020*/ 	.byte	0x02, 0x4c
        /*0022*/ 	.byte	0x01
	.zero		1


	//----- nvinfo : EIATTR_EXTERNS
	.align		4
        /*0024*/ 	.byte	0x04, 0x0f
        /*0026*/ 	.short	(.L_26 - .L_25)


	//   ....[0]....
	.align		4
.L_25:
        /*0028*/ 	.word	index@(__assertfail)


	//----- nvinfo : EIATTR_MERCURY_ISA_VERSION
	.align		4
.L_26:
        /*002c*/ 	.byte	0x03, 0x5f
        /*002e*/ 	.short	0x0101


	//----- nvinfo : EIATTR_INT_WARP_WIDE_INSTR_OFFSETS
	.align		4
        /*0030*/ 	.byte	0x04, 0x31
        /*0032*/ 	.short	(.L_28 - .L_27)


	//   ....[0]....
.L_27:
        /*0034*/ 	.word	0x000004d0


	//   ....[1]....
        /*0038*/ 	.word	0x000004f0


	//   ....[2]....
        /*003c*/ 	.word	0x00000570


	//   ....[3]....
        /*0040*/ 	.word	0x00000580


	//   ....[4]....
        /*0044*/ 	.word	0x00000590


	//   ....[5]....
        /*0048*/ 	.word	0x000005b0


	//   ....[6]....
        /*004c*/ 	.word	0x00000610


	//   ....[7]....
        /*0050*/ 	.word	0x00000630


	//----- nvinfo : EIATTR_COOP_GROUP_MASK_REGIDS
	.align		4
.L_28:
        /*0054*/ 	.byte	0x04, 0x29
        /*0056*/ 	.short	(.L_30 - .L_29)


	//   ....[0]....
.L_29:
        /*0058*/ 	.word	0xffffffff


	//   ....[1]....
        /*005c*/ 	.word	0xffffffff


	//   ....[2]....
        /*0060*/ 	.word	0xffffffff


	//   ....[3]....
        /*0064*/ 	.word	0xffffffff


	//   ....[4]....
        /*0068*/ 	.word	0xffffffff


	//   ....[5]....
        /*006c*/ 	.word	0xffffffff


	//   ....[6]....
        /*0070*/ 	.word	0x0500000f


	//----- nvinfo : EIATTR_COOP_GROUP_INSTR_OFFSETS
	.align		4
.L_30:
        /*0074*/ 	.byte	0x04, 0x28
        /*0076*/ 	.short	(.L_32 - .L_31)


	//   ....[0]....
.L_31:
        /*0078*/ 	.word	0x00000060


	//   ....[1]....
        /*007c*/ 	.word	0x00000080


	//   ....[2]....
        /*0080*/ 	.word	0x00000180


	//   ....[3]....
        /*0084*/ 	.word	0x000003f0


	//   ....[4]....
        /*0088*/ 	.word	0x00000430


	//   ....[5]....
        /*008c*/ 	.word	0x00000470


	//   ....[6]....
        /*0090*/ 	.word	0x00006cd0


	//----- nvinfo : EIATTR_REG_RECONFIG
	.align		4
.L_32:
        /*0094*/ 	.byte	0x01, 0x54
	.zero		2


	//----- nvinfo : EIATTR_SYSCALL_OFFSETS
	.align		4
        /*0098*/ 	.byte	0x04, 0x46
        /*009a*/ 	.short	(.L_34 - .L_33)


	//   ....[0]....
.L_33:
        /*009c*/ 	.word	0x00001790


	//   ....[1]....
        /*00a0*/ 	.word	0x000018d0


	//   ....[2]....
        /*00a4*/ 	.word	0x000019c0


	//   ....[3]....
        /*00a8*/ 	.word	0x000058b0


	//   ....[4]....
        /*00ac*/ 	.word	0x000059e0


	//----- nvinfo : EIATTR_MBARRIER_INSTR_OFFSETS
	.align		4
.L_34:
        /*00b0*/ 	.byte	0x04, 0x39
        /*00b2*/ 	.short	(.L_36 - .L_35)


	//   ....[0]....
.L_35:
        /*00b4*/ 	.word	0x00000300
        /*00b8*/ 	.word	0x000000ff
        /*00bc*/ 	.word	0x00000000
        /*00c0*/ 	.short	0x0100
        /*00c2*/ 	.byte	0x05
	.zero		1


	//   ....[1]....
        /*00c4*/ 	.word	0x00000310
        /*00c8*/ 	.word	0x000000ff
        /*00cc*/ 	.word	0x00000038
        /*00d0*/ 	.short	0x0100
        /*00d2*/ 	.byte	0x05
	.zero		1


	//   ....[2]....
        /*00d4*/ 	.word	0x00000320
        /*00d8*/ 	.word	0x000000ff
        /*00dc*/ 	.word	0x00000008
        /*00e0*/ 	.short	0x0100
        /*00e2*/ 	.byte	0x05
	.zero		1


	//   ....[3]....
        /*00e4*/ 	.word	0x00000330
        /*00e8*/ 	.word	0x000000ff
        /*00ec*/ 	.word	0x00000040
        /*00f0*/ 	.short	0x0100
        /*00f2*/ 	.byte	0x05
	.zero		1


	//   ....[4]....
        /*00f4*/ 	.word	0x00000340
        /*00f8*/ 	.word	0x000000ff
        /*00fc*/ 	.word	0x00000010
        /*0100*/ 	.short	0x0100
        /*0102*/ 	.byte	0x05
	.zero		1


	//   ....[5]....
        /*0104*/ 	.word	0x00000350
        /*0108*/ 	.word	0x000000ff
        /*010c*/ 	.word	0x00000048
        /*0110*/ 	.short	0x0100
        /*0112*/ 	.byte	0x05
	.zero		1


	//   ....[6]....
        /*0114*/ 	.word	0x00000360
        /*0118*/ 	.word	0x000000ff
        /*011c*/ 	.word	0x00000018
        /*0120*/ 	.short	0x0100
        /*0122*/ 	.byte	0x05
	.zero		1


	//   ....[7]....
        /*0124*/ 	.word	0x00000370
        /*0128*/ 	.word	0x000000ff
        /*012c*/ 	.word	0x00000050
        /*0130*/ 	.short	0x0100
        /*0132*/ 	.byte	0x05
	.zero		1


	//   ....[8]....
        /*0134*/ 	.word	0x00000380
        /*0138*/ 	.word	0x000000ff
        /*013c*/ 	.word	0x00000020
        /*0140*/ 	.short	0x0100
        /*0142*/ 	.byte	0x05
	.zero		1


	//   ....[9]....
        /*0144*/ 	.word	0x00000390
        /*0148*/ 	.word	0x000000ff
        /*014c*/ 	.word	0x00000058
        /*0150*/ 	.short	0x0100
        /*0152*/ 	.byte	0x05
	.zero		1


	//   ....[10]....
        /*0154*/ 	.word	0x000003a0
        /*0158*/ 	.word	0x000000ff
        /*015c*/ 	.word	0x00000028
        /*0160*/ 	.short	0x0100
        /*0162*/ 	.byte	0x05
	.zero		1


	//   ....[11]....
        /*0164*/ 	.word	0x000003b0
        /*0168*/ 	.word	0x000000ff
        /*016c*/ 	.word	0x00000060
        /*0170*/ 	.short	0x0100
        /*0172*/ 	.byte	0x05
	.zero		1


	//   ....[12]....
        /*0174*/ 	.word	0x000003c0
        /*0178*/ 	.word	0x000000ff
        /*017c*/ 	.word	0x00000030
        /*0180*/ 	.short	0x0100
        /*0182*/ 	.byte	0x05
	.zero		1


	//   ....[13]....
        /*0184*/ 	.word	0x000003d0
        /*0188*/ 	.word	0x000000ff
        /*018c*/ 	.word	0x00000068
        /*0190*/ 	.short	0x0100
        /*0192*/ 	.byte	0x05
	.zero		1


	//   ....[14]....
        /*0194*/ 	.word	0x00000650
        /*0198*/ 	.word	0x000000ff
        /*019c*/ 	.word	0x000000a0
        /*01a0*/ 	.short	0x0100
        /*01a2*/ 	.byte	0x05
	.zero		1


	//   ....[15]....
        /*01a4*/ 	.word	0x00000660
        /*01a8*/ 	.word	0x000000ff
        /*01ac*/ 	.word	0x000000a8
        /*01b0*/ 	.short	0x0100
        /*01b2*/ 	.byte	0x05
	.zero		1


	//   ....[16]....
        /*01b4*/ 	.word	0x000006a0
        /*01b8*/ 	.word	0x000000ff
        /*01bc*/ 	.word	0x00000080
        /*01c0*/ 	.short	0x0100
        /*01c2*/ 	.byte	0x0a
	.zero		1


	//   ....[17]....
        /*01c4*/ 	.word	0x000006c0
        /*01c8*/ 	.word	0x000000ff
        /*01cc*/ 	.word	0x00000088
        /*01d0*/ 	.short	0x0100
        /*01d2*/ 	.byte	0x0a
	.zero		1


	//   ....[18]....
        /*01d4*/ 	.word	0x000006d0
        /*01d8*/ 	.word	0x000000ff
        /*01dc*/ 	.word	0x00000090
        /*01e0*/ 	.short	0x0100
        /*01e2*/ 	.byte	0x0a
	.zero		1


	//   ....[19]....
        /*01e4*/ 	.word	0x000006e0
        /*01e8*/ 	.word	0x000000ff
        /*01ec*/ 	.word	0x00000098
        /*01f0*/ 	.short	0x0100
        /*01f2*/ 	.byte	0x0a
	.zero		1


	//   ....[20]....
        /*01f4*/ 	.word	0x00001640
        /*01f8*/ 	.word	0x00000045
        /*01fc*/ 	.word	0xfffffff8
        /*0200*/ 	.short	0x010a
        /*0202*/ 	.byte	0x3f
	.zero		1


	//   ....[21]....
        /*0204*/ 	.word	0x00001a70
        /*0208*/ 	.word	0x00000003
        /*020c*/ 	.word	0x00000000
        /*0210*/ 	.short	0x010a
        /*0212*/ 	.byte	0x3f
	.zero		1


	//   ....[22]....
        /*0214*/ 	.word	0x00001ab0
        /*0218*/ 	.word	0x00000003
        /*021c*/ 	.word	0x00000000
        /*0220*/ 	.short	0x010a
        /*0222*/ 	.byte	0x3f
	.zero		1


	//   ....[23]....
        /*0224*/ 	.word	0x00001bf0
        /*0228*/ 	.word	0x00000003
        /*022c*/ 	.word	0x00000000
        /*0230*/ 	.short	0x010a
        /*0232*/ 	.byte	0x3f
	.zero		1


	//   ....[24]....
        /*0234*/ 	.word	0x000021a0
        /*0238*/ 	.word	0x00000003
        /*023c*/ 	.word	0x00000000
        /*0240*/ 	.short	0x010a
        /*0242*/ 	.byte	0x3f
	.zero		1


	//   ....[25]....
        /*0244*/ 	.word	0x00002350
        /*0248*/ 	.word	0x00000006
        /*024c*/ 	.word	0x00000000
        /*0250*/ 	.short	0x010a
        /*0252*/ 	.byte	0x3f
	.zero		1


	//   ....[26]....
        /*0254*/ 	.word	0x00002530
        /*0258*/ 	.word	0x000000ff
        /*025c*/ 	.word	0x00000000
        /*0260*/ 	.short	0x0101
        /*0262*/ 	.byte	0x06
	.zero		1


	//   ....[27]....
        /*0264*/ 	.word	0x00002900
        /*0268*/ 	.word	0x00000006
        /*026c*/ 	.word	0x00000000
        /*0270*/ 	.short	0x010a
        /*0272*/ 	.byte	0x3f
	.zero		1


	//   ....[28]....
        /*0274*/ 	.word	0x00002c40
        /*0278*/ 	.word	0x000000ff
        /*027c*/ 	.word	0x00000000
        /*0280*/ 	.short	0x0101
        /*0282*/ 	.byte	0x04
	.zero		1


	//   ....[29]....
        /*0284*/ 	.word	0x00003050
        /*0288*/ 	.word	0x0000004d
        /*028c*/ 	.word	0x00000000
        /*0290*/ 	.short	0x0101
        /*0292*/ 	.byte	0x2f
	.zero		1


	//   ....[30]....
        /*0294*/ 	.word	0x00003130
        /*0298*/ 	.word	0x000000ff
        /*029c*/ 	.word	0x00000000
        /*02a0*/ 	.short	0x0101
        /*02a2*/ 	.byte	0x04
	.zero		1


	//   ....[31]....
        /*02a4*/ 	.word	0x000031a0
        /*02a8*/ 	.word	0x00000045
        /*02ac*/ 	.word	0x00000008
        /*02b0*/ 	.short	0x010a
        /*02b2*/ 	.byte	0x3f
	.zero		1


	//   ....[32]....
        /*02b4*/ 	.word	0x00004ee0
        /*02b8*/ 	.word	0x00000046
        /*02bc*/ 	.word	0x00000000
        /*02c0*/ 	.short	0x0101
        /*02c2*/ 	.byte	0x2f
	.zero		1


	//   ....[33]....
        /*02c4*/ 	.word	0x00005b20
        /*02c8*/ 	.word	0x00000007
        /*02cc*/ 	.word	0x00000038
        /*02d0*/ 	.short	0x010a
        /*02d2*/ 	.byte	0x3f
	.zero		1


	//   ....[34]....
        /*02d4*/ 	.word	0x00006190
        /*02d8*/ 	.word	0x00000006
        /*02dc*/ 	.word	0x000000a8
        /*02e0*/ 	.short	0x0101
        /*02e2*/ 	.byte	0x3f
	.zero		1


	//   ....[35]....
        /*02e4*/ 	.word	0x00006890
        /*02e8*/ 	.word	0x00000005
        /*02ec*/ 	.word	0x00000000
        /*02f0*/ 	.short	0x010a
        /*02f2*/ 	.byte	0x3f
	.zero		1


	//   ....[36]....
        /*02f4*/ 	.word	0x00006910
        /*02f8*/ 	.word	0x00000007
        /*02fc*/ 	.word	0x00000000
        /*0300*/ 	.short	0x010a
        /*0302*/ 	.byte	0x3f
	.zero		1


	//   ....[37]....
        /*0304*/ 	.word	0x000069a0
        /*0308*/ 	.word	0x00000006
        /*030c*/ 	.word	0x00000000
        /*0310*/ 	.short	0x010a
        /*0312*/ 	.byte	0x3f
	.zero		1


	//   ....[38]....
        /*0314*/ 	.word	0x00006a30
        /*0318*/ 	.word	0x00000009
        /*031c*/ 	.word	0x00000000
        /*0320*/ 	.short	0x010a
        /*0322*/ 	.byte	0x3f
	.zero		1


	//   ....[39]....
        /*0324*/ 	.word	0x00006ac0
        /*0328*/ 	.word	0x00000008
        /*032c*/ 	.word	0x00000000
        /*0330*/ 	.short	0x010a
        /*0332*/ 	.byte	0x3f
	.zero		1


	//   ....[40]....
        /*0334*/ 	.word	0x00006b50
        /*0338*/ 	.word	0x0000000b
        /*033c*/ 	.word	0x00000000
        /*0340*/ 	.short	0x010a
        /*0342*/ 	.byte	0x3f
	.zero		1


	//   ....[41]....
        /*0344*/ 	.word	0x00006be0
        /*0348*/ 	.word	0x00000003
        /*034c*/ 	.word	0x00000000
        /*0350*/ 	.short	0x010a
        /*0352*/ 	.byte	0x3f
	.zero		1


	//   ....[42]....
        /*0354*/ 	.word	0x00006c40
        /*0358*/ 	.word	0x00000045
        /*035c*/ 	.word	0xfffffff8
        /*0360*/ 	.short	0x010a
        /*0362*/ 	.byte	0x3f
	.zero		1


	//   ....[43]....
        /*0364*/ 	.word	0x00006d00
        /*0368*/ 	.word	0x00000003
        /*036c*/ 	.word	0x00000000
        /*0370*/ 	.short	0x010a
        /*0372*/ 	.byte	0x3f
	.zero		1


	//   ....[44]....
        /*0374*/ 	.word	0x00006d50
        /*0378*/ 	.word	0x00000003
        /*037c*/ 	.word	0x00000000
        /*0380*/ 	.short	0x010a
        /*0382*/ 	.byte	0x3f
	.zero		1


	//   ....[45]....
        /*0384*/ 	.word	0x00006da0
        /*0388*/ 	.word	0x00000006
        /*038c*/ 	.word	0x00000000
        /*0390*/ 	.short	0x010a
        /*0392*/ 	.byte	0x3f
	.zero		1


	//   ....[46]....
        /*0394*/ 	.word	0x00006df0
        /*0398*/ 	.word	0x00000045
        /*039c*/ 	.word	0x00000008
        /*03a0*/ 	.short	0x010a
        /*03a2*/ 	.byte	0x3f
	.zero		1


	//   ....[47]....
        /*03a4*/ 	.word	0x00006ec0
        /*03a8*/ 	.word	0x00000007
        /*03ac*/ 	.word	0x00000038
        /*03b0*/ 	.short	0x010a
        /*03b2*/ 	.byte	0x3f
	.zero		1


	//   ....[48]....
        /*03b4*/ 	.word	0x00006f90
        /*03b8*/ 	.word	0x00000005
        /*03bc*/ 	.word	0x00000000
        /*03c0*/ 	.short	0x010a
        /*03c2*/ 	.byte	0x3f
	.zero		1


	//   ....[49]....
        /*03c4*/ 	.word	0x00006fe0
        /*03c8*/ 	.word	0x00000007
        /*03cc*/ 	.word	0x00000000
        /*03d0*/ 	.short	0x010a
        /*03d2*/ 	.byte	0x3f
	.zero		1


	//   ....[50]....
        /*03d4*/ 	.word	0x00007030
        /*03d8*/ 	.word	0x00000006
        /*03dc*/ 	.word	0x00000000
        /*03e0*/ 	.short	0x010a
        /*03e2*/ 	.byte	0x3f
	.zero		1


	//   ....[51]....
        /*03e4*/ 	.word	0x00007080
        /*03e8*/ 	.word	0x00000009
        /*03ec*/ 	.word	0x00000000
        /*03f0*/ 	.short	0x010a
        /*03f2*/ 	.byte	0x3f
	.zero		1


	//   ....[52]....
        /*03f4*/ 	.word	0x000070d0
        /*03f8*/ 	.word	0x00000008
        /*03fc*/ 	.word	0x00000000
        /*0400*/ 	.short	0x010a
        /*0402*/ 	.byte	0x3f
	.zero		1


	//   ....[53]....
        /*0404*/ 	.word	0x00007120
        /*0408*/ 	.word	0x0000000b
        /*040c*/ 	.word	0x00000000
        /*0410*/ 	.short	0x010a
        /*0412*/ 	.byte	0x3f
	.zero		1


	//----- nvinfo : EIATTR_NUM_MBARRIERS
	.align		4
.L_36:
        /*0414*/ 	.byte	0x03, 0x38
        /*0416*/ 	.short	0x0014


	//----- nvinfo : EIATTR_EXIT_INSTR_OFFSETS
	.align		4
        /*0418*/ 	.byte	0x04, 0x1c
        /*041a*/ 	.short	(.L_38 - .L_37)


	//   ....[0]....
.L_37:
        /*041c*/ 	.word	0x00001230


	//   ....[1]....
        /*0420*/ 	.word	0x00001290


	//   ....[2]....
        /*0424*/ 	.word	0x00005530


	//   ....[3]....
        /*0428*/ 	.word	0x00005560


	//   ....[4]....
        /*042c*/ 	.word	0x00006c30


	//----- nvinfo : EIATTR_MAX_THREADS
	.align		4
.L_38:
        /*0430*/ 	.byte	0x04, 0x05
        /*0432*/ 	.short	(.L_40 - .L_39)
.L_39:
        /*0434*/ 	.word	0x00000180
        /*0438*/ 	.word	0x00000001
        /*043c*/ 	.word	0x00000001


	//----- nvinfo : EIATTR_CRS_STACK_SIZE
	.align		4
.L_40:
        /*0440*/ 	.byte	0x04, 0x1e
        /*0442*/ 	.short	(.L_42 - .L_41)
.L_41:
        /*0444*/ 	.word	0x00000000


	//----- nvinfo : EIATTR_CBANK_PARAM_SIZE
	.align		4
.L_42:
        /*0448*/ 	.byte	0x03, 0x19
        /*044a*/ 	.short	0x0470


	//----- nvinfo : EIATTR_PARAM_CBANK
	.align		4
        /*044c*/ 	.byte	0x04, 0x0a
        /*044e*/ 	.short	(.L_44 - .L_43)
	.align		4
.L_43:
        /*0450*/ 	.word	index@(.nv.constant0._ZN7cutlass13device_kernelINS_4gemm6kernel13GemmUniversalIN4cute5tupleIJiiiiEEENS1_10collective13CollectiveMmaINS1_39MainloopSm90TmaGmmaRmemAWarpSpecializedILi7ENS5_IJNS4_1CILi1EEESB_SB_EEENS1_32KernelTmaWarpSpecializedPingpongEEENS5_IJNSA_ILi64EEESF_SF_EEEfNS5_IJSB_llEEEfNS5_IJlSB_lEEENS4_8TiledMMAINS4_8MMA_AtomIJNS4_4SM904GMMA29MMA_64x64x8_F32TF32TF32_RS_TNILNSM_7ScaleInE1ELSO_1EEEEEENS4_6LayoutISC_NS5_IJNSA_ILi0EEESS_SS_EEEEENS5_IJNS4_10UnderscoreESV_SV_EEEEENS4_13SM90_TMA_LOADENS4_14ComposedLayoutINS4_7SwizzleILi1ELi4ELi3EEENS4_18smem_ptr_flag_bitsILi32EEENSR_INS5_IJNSA_ILi8EEES14_EEENS5_IJSB_S14_EEEEEEENS4_9Copy_AtomIJNS4_39AutoVectorizingCopyWithAssumedAlignmentILi128EEEfEEENS4_8identityESY_NSZ_INS10_ILi3ELi4ELi3EEES13_NSR_INS5_IJS14_NSA_ILi32EEEEEENS5_IJS1F_SB_EEEEEEEvS1D_EENS_8epilogue10collective6detail29Sm90TmaWarpSpecializedAdapterINS1M_15DefaultEpilogueIfSI_SI_NS1L_6thread17LinearCombinationIfLi1EffLNS1Q_9ScaleType4KindE0ELNS_15FloatRoundStyleE2EfEENS1_15EpilogueDefaultEEEEEvvEEEEvNT_6ParamsE)
        /*0454*/ 	.short	0x0210
        /*0456*/ 	.short	0x0470


	//----- nvinfo : EIATTR_SW_WAR
	.align		4
.L_44:
        /*0458*/ 	.byte	0x04, 0x36
        /*045a*/ 	.short	(.L_46 - .L_45)
.L_45:
        /*045c*/ 	.word	0x00000008
.L_46:


//--------------------- .nv.callgraph             --------------------------
	.section	.nv.callgraph,"",@"SHT_CUDA_CALLGRAPH"
	.align	4
	.sectionentsize	8
	.align		4
        /*0000*/ 	.word	0x00000000
	.align		4
        /*0004*/ 	.word	0xffffffff
	.align		4
        /*0008*/ 	.word	index@(_ZN7cutlass13device_kernelINS_4gemm6kernel13GemmUniversalIN4cute5tupleIJiiiiEEENS1_10collective13CollectiveMmaINS1_39MainloopSm90TmaGmmaRmemAWarpSpecializedILi7ENS5_IJNS4_1CILi1EEESB_SB_EEENS1_32KernelTmaWarpSpecializedPingpongEEENS5_IJNSA_ILi64EEESF_SF_EEEfNS5_IJSB_llEEEfNS5_IJlSB_lEEENS4_8TiledMMAINS4_8MMA_AtomIJNS4_4SM904GMMA29MMA_64x64x8_F32TF32TF32_RS_TNILNSM_7ScaleInE1ELSO_1EEEEEENS4_6LayoutISC_NS5_IJNSA_ILi0EEESS_SS_EEEEENS5_IJNS4_10UnderscoreESV_SV_EEEEENS4_13SM90_TMA_LOADENS4_14ComposedLayoutINS4_7SwizzleILi1ELi4ELi3EEENS4_18smem_ptr_flag_bitsILi32EEENSR_INS5_IJNSA_ILi8EEES14_EEENS5_IJSB_S14_EEEEEEENS4_9Copy_AtomIJNS4_39AutoVectorizingCopyWithAssumedAlignmentILi128EEEfEEENS4_8identityESY_NSZ_INS10_ILi3ELi4ELi3EEES13_NSR_INS5_IJS14_NSA_ILi32EEEEEENS5_IJS1F_SB_EEEEEEEvS1D_EENS_8epilogue10collective6detail29Sm90TmaWarpSpecializedAdapterINS1M_15DefaultEpilogueIfSI_SI_NS1L_6thread17LinearCombinationIfLi1EffLNS1Q_9ScaleType4KindE0ELNS_15FloatRoundStyleE2EfEENS1_15EpilogueDefaultEEEEEvvEEEEvNT_6ParamsE)
	.align		4
        /*000c*/ 	.word	index@(__assertfail)
	.align		4
        /*0010*/ 	.word	0x00000000
	.align		4
        /*0014*/ 	.word	0xfffffffe
	.align		4
        /*0018*/ 	.word	0x00000000
	.align		4
        /*001c*/ 	.word	0xfffffffd
	.align		4
        /*0020*/ 	.word	0x00000000
	.align		4
        /*0024*/ 	.word	0xfffffffc


//--------------------- .nv.constant4             --------------------------
	.section	.nv.constant4,"a",@progbits
	.align	8
	.align		8
.nv.constant4:
        /*0000*/ 	.dword	__assertfail
	.align		8
        /*0008*/ 	.dword	__unnamed_1
	.align		8
        /*0010*/ 	.dword	__unnamed_2
	.align		8
        /*0018*/ 	.dword	_ZN40_INTERNAL_f348d89c_4_k_cu_b8e3bc8c_315314cuda3std3__45__cpo5beginE
	.align		8
        /*0020*/ 	.dword	_ZN40_INTERNAL_f348d89c_4_k_cu_b8e3bc8c_315314cuda3std3__45__cpo3endE
	.align		8
        /*0028*/ 	.dword	_ZN40_INTERNAL_f348d89c_4_k_cu_b8e3bc8c_315314cuda3std3__45__cpo6cbeginE
	.align		8
        /*0030*/ 	.dword	_ZN40_INTERNAL_f348d89c_4_k_cu_b8e3bc8c_315314cuda3std3__45__cpo4cendE
	.align		8
        /*0038*/ 	.dword	_ZN40_INTERNAL_f348d89c_4_k_cu_b8e3bc8c_315314cuda3std3__442_GLOBAL__N__f348d89c_4_k_cu_b8e3bc8c_315316ignoreE
	.align		8
        /*0040*/ 	.dword	_ZN40_INTERNAL_f348d89c_4_k_cu_b8e3bc8c_315314cuda3std3__419piecewise_constructE
	.align		8
        /*0048*/ 	.dword	_ZN40_INTERNAL_f348d89c_4_k_cu_b8e3bc8c_315314cuda3std3__48in_placeE
	.align		8
        /*0050*/ 	.dword	_ZN40_INTERNAL_f348d89c_4_k_cu_b8e3bc8c_315314cuda3std6ranges3__45__cpo4swapE
	.align		8
        /*0058*/ 	.dword	_ZN40_INTERNAL_f348d89c_4_k_cu_b8e3bc8c_315314cuda3std6ranges3__45__cpo9iter_moveE
	.align		8
        /*0060*/ 	.dword	_ZN40_INTERNAL_f348d89c_4_k_cu_b8e3bc8c_315314cute7productE
	.align		8
        /*0068*/ 	.dword	_ZN40_INTERNAL_f348d89c_4_k_cu_b8e3bc8c_315314cute1_E
	.align		8
        /*0070*/ 	.dword	$str$24
	.align		8
        /*0078*/ 	.dword	$str$25


//--------------------- .text._ZN7cutlass13device_kernelINS_4gemm6kernel13GemmUniversalIN4cute5tupleIJiiiiEEENS1_10collective13CollectiveMmaINS1_39MainloopSm90TmaGmmaRmemAWarpSpecializedILi7ENS5_IJNS4_1CILi1EEESB_SB_EEENS1_32KernelTmaWarpSpecializedPingpongEEENS5_IJNSA_ILi64EEESF_SF_EEEfNS5_IJSB_llEEEfNS5_IJlSB_lEEENS4_8TiledMMAINS4_8MMA_AtomIJNS4_4SM904GMMA29MMA_64x64x8_F32TF32TF32_RS_TNILNSM_7ScaleInE1ELSO_1EEEEEENS4_6LayoutISC_NS5_IJNSA_ILi0EEESS_SS_EEEEENS5_IJNS4_10UnderscoreESV_SV_EEEEENS4_13SM90_TMA_LOADENS4_14ComposedLayoutINS4_7SwizzleILi1ELi4ELi3EEENS4_18smem_ptr_flag_bitsILi32EEENSR_INS5_IJNSA_ILi8EEES14_EEENS5_IJSB_S14_EEEEEEENS4_9Copy_AtomIJNS4_39AutoVectorizingCopyWithAssumedAlignmentILi128EEEfEEENS4_8identityESY_NSZ_INS10_ILi3ELi4ELi3EEES13_NSR_INS5_IJS14_NSA_ILi32EEEEEENS5_IJS1F_SB_EEEEEEEvS1D_EENS_8epilogue10collective6detail29Sm90TmaWarpSpecializedAdapterINS1M_15DefaultEpilogueIfSI_SI_NS1L_6thread17LinearCombinationIfLi1EffLNS1Q_9ScaleType4KindE0ELNS_15FloatRoundStyleE2EfEENS1_15EpilogueDefaultEEEEEvvEEEEvNT_6ParamsE --------------------------
	.section	.text._ZN7cutlass13device_kernelINS_4gemm6kernel13GemmUniversalIN4cute5tupleIJiiiiEEENS1_10collective13CollectiveMmaINS1_39MainloopSm90TmaGmmaRmemAWarpSpecializedILi7ENS5_IJNS4_1CILi1EEESB_SB_EEENS1_32KernelTmaWarpSpecializedPingpongEEENS5_IJNSA_ILi64EEESF_SF_EEEfNS5_IJSB_llEEEfNS5_IJlSB_lEEENS4_8TiledMMAINS4_8MMA_AtomIJNS4_4SM904GMMA29MMA_64x64x8_F32TF32TF32_RS_TNILNSM_7ScaleInE1ELSO_1EEEEEENS4_6LayoutISC_NS5_IJNSA_ILi0EEESS_SS_EEEEENS5_IJNS4_10UnderscoreESV_SV_EEEEENS4_13SM90_TMA_LOADENS4_14ComposedLayoutINS4_7SwizzleILi1ELi4ELi3EEENS4_18smem_ptr_flag_bitsILi32EEENSR_INS5_IJNSA_ILi8EEES14_EEENS5_IJSB_S14_EEEEEEENS4_9Copy_AtomIJNS4_39AutoVectorizingCopyWithAssumedAlignmentILi128EEEfEEENS4_8identityESY_NSZ_INS10_ILi3ELi4ELi3EEES13_NSR_INS5_IJS14_NSA_ILi32EEEEEENS5_IJS1F_SB_EEEEEEEvS1D_EENS_8epilogue10collective6detail29Sm90TmaWarpSpecializedAdapterINS1M_15DefaultEpilogueIfSI_SI_NS1L_6thread17LinearCombinationIfLi1EffLNS1Q_9ScaleType4KindE0ELNS_15FloatRoundStyleE2EfEENS1_15EpilogueDefaultEEEEEvvEEEEvNT_6ParamsE,"ax",@progbits
	.align	128
.text._ZN7cutlass13device_kernelINS_4gemm6kernel13GemmUniversalIN4cute5tupleIJiiiiEEENS1_10collective13CollectiveMmaINS1_39MainloopSm90TmaGmmaRmemAWarpSpecializedILi7ENS5_IJNS4_1CILi1EEESB_SB_EEENS1_32KernelTmaWarpSpecializedPingpongEEENS5_IJNSA_ILi64EEESF_SF_EEEfNS5_IJSB_llEEEfNS5_IJlSB_lEEENS4_8TiledMMAINS4_8MMA_AtomIJNS4_4SM904GMMA29MMA_64x64x8_F32TF32TF32_RS_TNILNSM_7ScaleInE1ELSO_1EEEEEENS4_6LayoutISC_NS5_IJNSA_ILi0EEESS_SS_EEEEENS5_IJNS4_10UnderscoreESV_SV_EEEEENS4_13SM90_TMA_LOADENS4_14ComposedLayoutINS4_7SwizzleILi1ELi4ELi3EEENS4_18smem_ptr_flag_bitsILi32EEENSR_INS5_IJNSA_ILi8EEES14_EEENS5_IJSB_S14_EEEEEEENS4_9Copy_AtomIJNS4_39AutoVectorizingCopyWithAssumedAlignmentILi128EEEfEEENS4_8identityESY_NSZ_INS10_ILi3ELi4ELi3EEES13_NSR_INS5_IJS14_NSA_ILi32EEEEEENS5_IJS1F_SB_EEEEEEEvS1D_EENS_8epilogue10collective6detail29Sm90TmaWarpSpecializedAdapterINS1M_15DefaultEpilogueIfSI_SI_NS1L_6thread17LinearCombinationIfLi1EffLNS1Q_9ScaleType4KindE0ELNS_15FloatRoundStyleE2EfEENS1_15EpilogueDefaultEEEEEvvEEEEvNT_6ParamsE:
        .type           _ZN7cutlass13device_kernelINS_4gemm6kernel13GemmUniversalIN4cute5tupleIJiiiiEEENS1_10collective13CollectiveMmaINS1_39MainloopSm90TmaGmmaRmemAWarpSpecializedILi7ENS5_IJNS4_1CILi1EEESB_SB_EEENS1_32KernelTmaWarpSpecializedPingpongEEENS5_IJNSA_ILi64EEESF_SF_EEEfNS5_IJSB_llEEEfNS5_IJlSB_lEEENS4_8TiledMMAINS4_8MMA_AtomIJNS4_4SM904GMMA29MMA_64x64x8_F32TF32TF32_RS_TNILNSM_7ScaleInE1ELSO_1EEEEEENS4_6LayoutISC_NS5_IJNSA_ILi0EEESS_SS_EEEEENS5_IJNS4_10UnderscoreESV_SV_EEEEENS4_13SM90_TMA_LOADENS4_14ComposedLayoutINS4_7SwizzleILi1ELi4ELi3EEENS4_18smem_ptr_flag_bitsILi32EEENSR_INS5_IJNSA_ILi8EEES14_EEENS5_IJSB_S14_EEEEEEENS4_9Copy_AtomIJNS4_39AutoVectorizingCopyWithAssumedAlignmentILi128EEEfEEENS4_8identityESY_NSZ_INS10_ILi3ELi4ELi3EEES13_NSR_INS5_IJS14_NSA_ILi32EEEEEENS5_IJS1F_SB_EEEEEEEvS1D_EENS_8epilogue10collective6detail29Sm90TmaWarpSpecializedAdapterINS1M_15DefaultEpilogueIfSI_SI_NS1L_6thread17LinearCombinationIfLi1EffLNS1Q_9ScaleType4KindE0ELNS_15FloatRoundStyleE2EfEENS1_15EpilogueDefaultEEEEEvvEEEEvNT_6ParamsE,@function
        .size           _ZN7cutlass13device_kernelINS_4gemm6kernel13GemmUniversalIN4cute5tupleIJiiiiEEENS1_10collective13CollectiveMmaINS1_39MainloopSm90TmaGmmaRmemAWarpSpecializedILi7ENS5_IJNS4_1CILi1EEESB_SB_EEENS1_32KernelTmaWarpSpecializedPingpongEEENS5_IJNSA_ILi64EEESF_SF_EEEfNS5_IJSB_llEEEfNS5_IJlSB_lEEENS4_8TiledMMAINS4_8MMA_AtomIJNS4_4SM904GMMA29MMA_64x64x8_F32TF32TF32_RS_TNILNSM_7ScaleInE1ELSO_1EEEEEENS4_6LayoutISC_NS5_IJNSA_ILi0EEESS_SS_EEEEENS5_IJNS4_10UnderscoreESV_SV_EEEEENS4_13SM90_TMA_LOADENS4_14ComposedLayoutINS4_7SwizzleILi1ELi4ELi3EEENS4_18smem_ptr_flag_bitsILi32EEENSR_INS5_IJNSA_ILi8EEES14_EEENS5_IJSB_S14_EEEEEEENS4_9Copy_AtomIJNS4_39AutoVectorizingCopyWithAssumedAlignmentILi128EEEfEEENS4_8identityESY_NSZ_INS10_ILi3ELi4ELi3EEES13_NSR_INS5_IJS14_NSA_ILi32EEEEEENS5_IJS1F_SB_EEEEEEEvS1D_EENS_8epilogue10collective6detail29Sm90TmaWarpSpecializedAdapterINS1M_15DefaultEpilogueIfSI_SI_NS1L_6thread17LinearCombinationIfLi1EffLNS1Q_9ScaleType4KindE0ELNS_15FloatRoundStyleE2EfEENS1_15EpilogueDefaultEEEEEvvEEEEvNT_6ParamsE,(.L_x_154 - _ZN7cutlass13device_kernelINS_4gemm6kernel13GemmUniversalIN4cute5tupleIJiiiiEEENS1_10collective13CollectiveMmaINS1_39MainloopSm90TmaGmmaRmemAWarpSpecializedILi7ENS5_IJNS4_1CILi1EEESB_SB_EEENS1_32KernelTmaWarpSpecializedPingpongEEENS5_IJNSA_ILi64EEESF_SF_EEEfNS5_IJSB_llEEEfNS5_IJlSB_lEEENS4_8TiledMMAINS4_8MMA_AtomIJNS4_4SM904GMMA29MMA_64x64x8_F32TF32TF32_RS_TNILNSM_7ScaleInE1ELSO_1EEEEEENS4_6LayoutISC_NS5_IJNSA_ILi0EEESS_SS_EEEEENS5_IJNS4_10UnderscoreESV_SV_EEEEENS4_13SM90_TMA_LOADENS4_14ComposedLayoutINS4_7SwizzleILi1ELi4ELi3EEENS4_18smem_ptr_flag_bitsILi32EEENSR_INS5_IJNSA_ILi8EEES14_EEENS5_IJSB_S14_EEEEEEENS4_9Copy_AtomIJNS4_39AutoVectorizingCopyWithAssumedAlignmentILi128EEEfEEENS4_8identityESY_NSZ_INS10_ILi3ELi4ELi3EEES13_NSR_INS5_IJS14_NSA_ILi32EEEEEENS5_IJS1F_SB_EEEEEEEvS1D_EENS_8epilogue10collective6detail29Sm90TmaWarpSpecializedAdapterINS1M_15DefaultEpilogueIfSI_SI_NS1L_6thread17LinearCombinationIfLi1EffLNS1Q_9ScaleType4KindE0ELNS_15FloatRoundStyleE2EfEENS1_15EpilogueDefaultEEEEEvvEEEEvNT_6ParamsE)
        .other          _ZN7cutlass13device_kernelINS_4gemm6kernel13GemmUniversalIN4cute5tupleIJiiiiEEENS1_10collective13CollectiveMmaINS1_39MainloopSm90TmaGmmaRmemAWarpSpecializedILi7ENS5_IJNS4_1CILi1EEESB_SB_EEENS1_32KernelTmaWarpSpecializedPingpongEEENS5_IJNSA_ILi64EEESF_SF_EEEfNS5_IJSB_llEEEfNS5_IJlSB_lEEENS4_8TiledMMAINS4_8MMA_AtomIJNS4_4SM904GMMA29MMA_64x64x8_F32TF32TF32_RS_TNILNSM_7ScaleInE1ELSO_1EEEEEENS4_6LayoutISC_NS5_IJNSA_ILi0EEESS_SS_EEEEENS5_IJNS4_10UnderscoreESV_SV_EEEEENS4_13SM90_TMA_LOADENS4_14ComposedLayoutINS4_7SwizzleILi1ELi4ELi3EEENS4_18smem_ptr_flag_bitsILi32EEENSR_INS5_IJNSA_ILi8EEES14_EEENS5_IJSB_S14_EEEEEEENS4_9Copy_AtomIJNS4_39AutoVectorizingCopyWithAssumedAlignmentILi128EEEfEEENS4_8identityESY_NSZ_INS10_ILi3ELi4ELi3EEES13_NSR_INS5_IJS14_NSA_ILi32EEEEEENS5_IJS1F_SB_EEEEEEEvS1D_EENS_8epilogue10collective6detail29Sm90TmaWarpSpecializedAdapterINS1M_15DefaultEpilogueIfSI_SI_NS1L_6thread17LinearCombinationIfLi1EffLNS1Q_9ScaleType4KindE0ELNS_15FloatRoundStyleE2EfEENS1_15EpilogueDefaultEEEEEvvEEEEvNT_6ParamsE,@"STO_CUDA_ENTRY STV_DEFAULT"
_ZN7cutlass13device_kernelINS_4gemm6kernel13GemmUniversalIN4cute5tupleIJiiiiEEENS1_10collective13CollectiveMmaINS1_39MainloopSm90TmaGmmaRmemAWarpSpecializedILi7ENS5_IJNS4_1CILi1EEESB_SB_EEENS1_32KernelTmaWarpSpecializedPingpongEEENS5_IJNSA_ILi64EEESF_SF_EEEfNS5_IJSB_llEEEfNS5_IJlSB_lEEENS4_8TiledMMAINS4_8MMA_AtomIJNS4_4SM904GMMA29MMA_64x64x8_F32TF32TF32_RS_TNILNSM_7ScaleInE1ELSO_1EEEEEENS4_6LayoutISC_NS5_IJNSA_ILi0EEESS_SS_EEEEENS5_IJNS4_10UnderscoreESV_SV_EEEEENS4_13SM90_TMA_LOADENS4_14ComposedLayoutINS4_7SwizzleILi1ELi4ELi3EEENS4_18smem_ptr_flag_bitsILi32EEENSR_INS5_IJNSA_ILi8EEES14_EEENS5_IJSB_S14_EEEEEEENS4_9Copy_AtomIJNS4_39AutoVectorizingCopyWithAssumedAlignmentILi128EEEfEEENS4_8identityESY_NSZ_INS10_ILi3ELi4ELi3EEES13_NSR_INS5_IJS14_NSA_ILi32EEEEEENS5_IJS1F_SB_EEEEEEEvS1D_EENS_8epilogue10collective6detail29Sm90TmaWarpSpecializedAdapterINS1M_15DefaultEpilogueIfSI_SI_NS1L_6thread17LinearCombinationIfLi1EffLNS1Q_9ScaleType4KindE0ELNS_15FloatRoundStyleE2EfEENS1_15EpilogueDefaultEEEEEvvEEEEvNT_6ParamsE:
[----:B------:R-:W0:Y:S01]  /*0000*/  LDC R1, c[0x0][0x28] ;  /* 0x00000a00ff017b82 */ /* 0x000e220000000800 */
[----:B------:R-:W1:Y:S01]  /*0010*/  S2R R0, SR_TID.X ;  /* 0x0000000000007919 */ /* 0x000e620000002100 */
[----:B------:R-:W-:Y:S01]  /*0020*/  ELECT P0, URZ, PT ;  /* 0x00000000003f782f */ /* 0x000fe20003800000 */
[----:B------:R-:W-:Y:S01]  /*0030*/  BSSY B0, `(.L_x_0) ;  /* 0x0000014000007945 */ /* 0x000fe20003800000 */
[--C-:B-1----:R-:W-:Y:S02]  /*0040*/  SHF.R.U32.HI R2, RZ, 0x5, R0.reuse ;  /* 0x00000005ff027819 */ /* 0x102fe40000011600 */
[----:B------:R-:W-:-:S03]  /*0050*/  SHF.R.U32.HI R69, RZ, 0x7, R0 ;  /* 0x00000007ff457819 */ /* 0x000fc60000011600 */
[----:B------:R-:W1:Y:S02]  /*0060*/  SHFL.IDX PT, R3, R2, RZ, 0x1f ;  /* 0x00001fff02037589 */ /* 0x000e6400000e0000 */
[----:B-1----:R-:W-:Y:S02]  /*0070*/  R2UR UR4, R3 ;  /* 0x00000000030472ca */ /* 0x002fe400000e0000 */
[----:B------:R1:W2:Y:S11]  /*0080*/  SHFL.IDX PT, R3, R69, RZ, 0x1f ;  /* 0x00001fff45037589 */ /* 0x0002b600000e0000 */
[----:B------:R-:W-:-:S02]  /*0090*/  USHF.R.S32.HI UR5, URZ, 0x1f, UR4 ;  /* 0x0000001f3f057899 */ /* 0x000fc40008011404 */
[----:B------:R-:W-:Y:S02]  /*00a0*/  ISETP.NE.OR P0, PT, RZ, UR4, !P0 ;  /* 0x00000004ff007c0c */ /* 0x000fe4000c705670 */
[----:B------:R-:W-:-:S04]  /*00b0*/  ULEA.HI UR5, UR5, UR4, URZ, 0x2 ;  /* 0x0000000405057291 */ /* 0x000fc8000f8f103f */
[----:B------:R-:W-:-:S04]  /*00c0*/  ULOP3.LUT UR5, UR5, 0xfffffffc, URZ, 0xc0, !UPT ;  /* 0xfffffffc05057892 */ /* 0x000fc8000f8ec03f */
[----:B------:R-:W-:-:S03]  /*00d0*/  UIADD3 UR4, UR4, -UR5, URZ ;  /* 0x8000000504047290 */ /* 0x000fc6000fffe03f */
[----:B012---:R-:W-:Y:S09]  /*00e0*/  @P0 BRA `(.L_x_1) ;  /* 0x0000000000200947 */ /* 0x007ff20003800000 */
[----:B------:R-:W-:Y:S02]  /*00f0*/  ULDC.64 UR6, c[0x0][0x198] ;  /* 0x0000660000067ab9 */ /* 0x000fe40000000a00 */
[----:B------:R-:W-:Y:S02]  /*0100*/  UIADD3 UR8, UP0, UR6, 0xf0, URZ ;  /* 0x000000f006087890 */ /* 0x000fe4000ff1e03f */
[----:B------:R-:W-:Y:S02]  /*0110*/  UIADD3 UR6, UP1, UR6, 0x1f0, URZ ;  /* 0x000001f006067890 */ /* 0x000fe4000ff3e03f */
[----:B------:R-:W-:Y:S02]  /*0120*/  UIADD3.X UR9, URZ, UR7, URZ, UP0, !UPT ;  /* 0x000000073f097290 */ /* 0x000fe400087fe43f */
[----:B------:R-:W-:-:S07]  /*0130*/  UIADD3.X UR7, URZ, UR7, URZ, UP1, !UPT ;  /* 0x000000073f077290 */ /* 0x000fce0008ffe43f */
[----:B------:R0:W-:Y:S02]  /*0140*/  UTMACCTL.PF [UR8] ;  /* 0x00000000080079b9 */ /* 0x0001e40008040000 */
[----:B------:R0:W-:Y:S02]  /*0150*/  UTMACCTL.PF [UR6] ;  /* 0x00000000060079b9 */ /* 0x0001e40008040000 */
[----:B0-----:R-:W-:Y:S01]  /*0160*/  NOP ;  /* 0x0000000000007918 */ /* 0x001fe20000000000 */
.L_x_1:
[----:B------:R-:W-:Y:S05]  /*0170*/  BSYNC B0 ;  /* 0x0000000000007941 */ /* 0x000fea0003800000 */
.L_x_0:
[----:B------:R-:W0:Y:S01]  /*0180*/  SHFL.IDX PT, R4, R2, RZ, 0x1f ;  /* 0x00001fff02047589 */ /* 0x000e2200000e0000 */
[----:B------:R-:W-:Y:S01]  /*0190*/  R2UR UR13, R3 ;  /* 0x00000000030d72ca */ /* 0x000fe200000e0000 */
[----:B------:R-:W-:-:S04]  /*01a0*/  UISETP.NE.AND UP0, UPT, UR4, 0x3, UPT ;  /* 0x000000030400788c */ /* 0x000fc8000bf05270 */
[----:B------:R-:W-:-:S08]  /*01b0*/  UISETP.EQ.OR UP0, UPT, UR4, URZ, !UP0 ;  /* 0x0000003f0400728c */ /* 0x000fd0000c702670 */
[----:B------:R-:W-:Y:S02]  /*01c0*/  UIADD3 UR12, UR13, -0x1, URZ ;  /* 0xffffffff0d0c7890 */ /* 0x000fe4000fffe03f */
[----:B------:R-:W-:Y:S02]  /*01d0*/  UISETP.EQ.AND UP0, UPT, UR13, URZ, UP0 ;  /* 0x0000003f0d00728c */ /* 0x000fe40008702270 */
[----:B------:R-:W-:Y:S02]  /*01e0*/  UISETP.GE.U32.AND UP1, UPT, UR12, 0x2, UPT ;  /* 0x000000020c00788c */ /* 0x000fe4000bf26070 */
[----:B------:R-:W-:Y:S01]  /*01f0*/  USEL UR54, URZ, 0x1, !UP0 ;  /* 0x000000013f367887 */ /* 0x000fe2000c000000 */
[----:B0-----:R-:W-:-:S03]  /*0200*/  ISETP.NE.AND P0, PT, R4, RZ, PT ;  /* 0x000000ff0400720c */ /* 0x001fc60003f05270 */
[----:B------:R-:W-:-:S10]  /*0210*/  USEL UR54, UR54, 0x2, UP1 ;  /* 0x0000000236367887 */ /* 0x000fd40008800000 */
[----:B------:R-:W-:Y:S05]  /*0220*/  @P0 BRA `(.L_x_2) ;  /* 0x0000000000700947 */ /* 0x000fea0003800000 */
[----:B------:R-:W0:Y:S01]  /*0230*/  S2UR UR6, SR_CgaCtaId ;  /* 0x00000000000679c3 */ /* 0x000e220000008800 */
[----:B------:R-:W-:Y:S01]  /*0240*/  UMOV UR5, 0x400 ;  /* 0x0000040000057882 */ /* 0x000fe20000000000 */
[----:B------:R-:W-:Y:S01]  /*0250*/  UMOV UR7, 0x1 ;  /* 0x0000000100077882 */ /* 0x000fe20000000000 */
[----:B------:R-:W-:Y:S01]  /*0260*/  UMOV UR8, 0x80 ;  /* 0x0000008000087882 */ /* 0x000fe20000000000 */
[----:B------:R-:W-:Y:S01]  /*0270*/  ELECT P0, URZ, PT ;  /* 0x00000000003f782f */ /* 0x000fe20003800000 */
[----:B------:R-:W-:-:S04]  /*0280*/  UIADD3 UR8, -UR8, 0x100000, URZ ;  /* 0x0010000008087890 */ /* 0x000fc8000fffe13f */
[----:B------:R-:W-:Y:S02]  /*0290*/  USHF.L.U32 UR9, UR8, 0xb, URZ ;  /* 0x0000000b08097899 */ /* 0x000fe4000800063f */
[----:B------:R-:W-:Y:S02]  /*02a0*/  USHF.L.U32 UR8, UR8, 0x1, URZ ;  /* 0x0000000108087899 */ /* 0x000fe4000800063f */
[----:B0-----:R-:W-:Y:S02]  /*02b0*/  ULEA UR5, UR6, UR5, 0x18 ;  /* 0x0000000506057291 */ /* 0x001fe4000f8ec03f */
[----:B------:R-:W-:-:S04]  /*02c0*/  UIADD3 UR6, -UR7, 0x100000, URZ ;  /* 0x0010000007067890 */ /* 0x000fc8000fffe13f */
[----:B------:R-:W-:Y:S02]  /*02d0*/  USHF.L.U32 UR7, UR6, 0xb, URZ ;  /* 0x0000000b06077899 */ /* 0x000fe4000800063f */
[----:B------:R-:W-:Y:S01]  /*02e0*/  USHF.L.U32 UR6, UR6, 0x1, URZ ;  /* 0x0000000106067899 */ /* 0x000fe2000800063f */
[----:B------:R-:W0:Y:S11]  /*02f0*/  FENCE.VIEW.ASYNC.S ;  /* 0x00000000000073c6 */ /* 0x000e360000000000 */
[----:B0-----:R0:W1:Y:S01]  /*0300*/  SYNCS.EXCH.64 URZ, [UR5], UR6 ;  /* 0x00000006053f75b2 */ /* 0x0010620008000100 */
[----:B------:R0:W2:Y:S01]  /*0310*/  SYNCS.EXCH.64 URZ, [UR5+0x38], UR8 ;  /* 0x00003808053f75b2 */ /* 0x0000a20008000100 */
[----:B------:R0:W3:Y:S01]  /*0320*/  SYNCS.EXCH.64 URZ, [UR5+0x8], UR6 ;  /* 0x00000806053f75b2 */ /* 0x0000e20008000100 */
[----:B------:R0:W4:Y:S01]  /*0330*/  SYNCS.EXCH.64 URZ, [UR5+0x40], UR8 ;  /* 0x00004008053f75b2 */ /* 0x0001220008000100 */
[----:B------:R0:W0:Y:S01]  /*0340*/  SYNCS.EXCH.64 URZ, [UR5+0x10], UR6 ;  /* 0x00001006053f75b2 */ /* 0x0000220008000100 */
        /* <DEDUP_REMOVED lines=9> */
[----:B------:R-:W-:Y:S01]  /*03e0*/  NOP ;  /* 0x0000000000007918 */ /* 0x000fe20000000000 */
.L_x_2:
[----:B------:R-:W5:Y:S01]  /*03f0*/  SHFL.IDX PT, R4, R2, RZ, 0x1f ;  /* 0x00001fff02047589 */ /* 0x000f6200000e0000 */
[----:B------:R-:W-:Y:S01]  /*0400*/  ELECT P0, URZ, PT ;  /* 0x00000000003f782f */ /* 0x000fe20003800000 */
[----:B------:R-:W-:Y:S01]  /*0410*/  NOP ;  /* 0x0000000000007918 */ /* 0x000fe20000000000 */
[----:B------:R-:W-:Y:S01]  /*0420*/  ELECT P1, URZ, PT ;  /* 0x00000000003f782f */ /* 0x000fe20003820000 */
[----:B------:R-:W1:Y:S01]  /*0430*/  SHFL.IDX PT, R3, R2, RZ, 0x1f ;  /* 0x00001fff02037589 */ /* 0x000e6200000e0000 */
[----:B0-----:R-:W-:Y:S01]  /*0440*/  UMOV UR6, 0x20 ;  /* 0x0000002000067882 */ /* 0x001fe20000000000 */
[----:B------:R-:W-:Y:S01]  /*0450*/  UMOV UR9, 0x80 ;  /* 0x0000008000097882 */ /* 0x000fe20000000000 */
[----:B------:R-:W-:Y:S01]  /*0460*/  NOP ;  /* 0x0000000000007918 */ /* 0x000fe20000000000 */
[----:B------:R-:W0:Y:S01]  /*0470*/  SHFL.IDX PT, R69, R69, RZ, 0x1f ;  /* 0x00001fff45457589 */ /* 0x000e2200000e0000 */
[----:B------:R-:W-:Y:S01]  /*0480*/  ULDC.64 UR36, c[0x0][0x208] ;  /* 0x0000820000247ab9 */ /* 0x000fe20000000a00 */
[----:B-----5:R-:W-:-:S02]  /*0490*/  ISETP.NE.OR P0, PT, R4, RZ, !P0 ;  /* 0x000000ff0400720c */ /* 0x020fc40004705670 */
[----:B-1----:R-:W-:Y:S02]  /*04a0*/  ISETP.NE.OR P1, PT, R3, RZ, !P1 ;  /* 0x000000ff0300720c */ /* 0x002fe40004f25670 */
[----:B------:R-:W-:-:S04]  /*04b0*/  SHF.R.S32.HI R3, RZ, 0x1f, R0 ;  /* 0x0000001fff037819 */ /* 0x000fc80000011400 */
[----:B------:R-:W-:-:S05]  /*04c0*/  LEA.HI R3, R3, R0, RZ, 0x7 ;  /* 0x0000000003037211 */ /* 0x000fca00078f38ff */
[----:B------:R-:W-:Y:S01]  /*04d0*/  VOTEU.ALL UP0, P0 ;  /* 0x00000000003f7886 */ /* 0x000fe20000000000 */
[----:B------:R-:W-:Y:S01]  /*04e0*/  LOP3.LUT R3, R3, 0xffffff80, RZ, 0xc0, !PT ;  /* 0xffffff8003037812 */ /* 0x000fe200078ec0ff */
[----:B------:R-:W-:-:S03]  /*04f0*/  VOTEU.ALL UP1, P1 ;  /* 0x00000000003f7886 */ /* 0x000fc60000820000 */
[----:B------:R-:W1:Y:S01]  /*0500*/  @!UP0 S2UR UR8, SR_CgaCtaId ;  /* 0x00000000000889c3 */ /* 0x000e620000008800 */
[----:B------:R-:W-:Y:S01]  /*0510*/  @!UP0 UMOV UR5, 0x400 ;  /* 0x0000040000058882 */ /* 0x000fe20000000000 */
[----:B------:R-:W-:-:S04]  /*0520*/  @!UP0 UIADD3 UR6, -UR6, 0x100000, URZ ;  /* 0x0010000006068890 */ /* 0x000fc8000fffe13f */
[----:B------:R-:W-:Y:S02]  /*0530*/  @!UP0 USHF.L.U32 UR7, UR6, 0xb, URZ ;  /* 0x0000000b06078899 */ /* 0x000fe4000800063f */
[----:B------:R-:W-:Y:S01]  /*0540*/  @!UP0 USHF.L.U32 UR6, UR6, 0x1, URZ ;  /* 0x0000000106068899 */ /* 0x000fe2000800063f */
[----:B------:R-:W-:Y:S01]  /*0550*/  IMAD.IADD R23, R0, 0x1, -R3 ;  /* 0x0000000100177824 */ /* 0x000fe200078e0a03 */
[----:B------:R-:W-:Y:S01]  /*0560*/  @!UP1 UMOV UR10, 0x400 ;  /* 0x00000400000a9882 */ /* 0x000fe20000000000 */
[----:B------:R-:W-:Y:S01]  /*0570*/  VOTEU.ALL UP2, P1 ;  /* 0x00000000003f7886 */ /* 0x000fe20000840000 */
[----:B------:R-:W-:Y:S01]  /*0580*/  VOTEU.ALL UP3, P1 ;  /* 0x00000000003f7886 */ /* 0x000fe20000860000 */
[----:B------:R-:W-:Y:S01]  /*0590*/  VOTEU.ALL UP4, P1 ;  /* 0x00000000003f7886 */ /* 0x000fe20000880000 */
[----:B------:R-:W5:Y:S01]  /*05a0*/  @!UP1 S2UR UR11, SR_CgaCtaId ;  /* 0x00000000000b99c3 */ /* 0x000f620000008800 */
[----:B------:R-:W-:Y:S01]  /*05b0*/  VOTEU.ALL UP5, P1 ;  /* 0x00000000003f7886 */ /* 0x000fe200008a0000 */
[----:B------:R-:W-:Y:S01]  /*05c0*/  ISETP.NE.AND P1, PT, RZ, UR13, PT ;  /* 0x0000000dff007c0c */ /* 0x000fe2000bf25270 */
[----:B-1----:R-:W-:-:S02]  /*05d0*/  @!UP0 ULEA UR5, UR8, UR5, 0x18 ;  /* 0x0000000508058291 */ /* 0x002fc4000f8ec03f */
[----:B------:R-:W-:-:S04]  /*05e0*/  @!UP1 UIADD3 UR8, -UR9, 0x100000, URZ ;  /* 0x0010000009089890 */ /* 0x000fc8000fffe13f */
[----:B------:R-:W-:Y:S02]  /*05f0*/  @!UP1 USHF.L.U32 UR9, UR8, 0xb, URZ ;  /* 0x0000000b08099899 */ /* 0x000fe4000800063f */
[----:B------:R-:W-:Y:S01]  /*0600*/  @!UP1 USHF.L.U32 UR8, UR8, 0x1, URZ ;  /* 0x0000000108089899 */ /* 0x000fe2000800063f */
[----:B------:R-:W-:Y:S01]  /*0610*/  VOTEU.ALL UP0, P0 ;  /* 0x00000000003f7886 */ /* 0x000fe20000000000 */
[----:B-----5:R-:W-:Y:S01]  /*0620*/  @!UP1 ULEA UR10, UR11, UR10, 0x18 ;  /* 0x0000000a0b0a9291 */ /* 0x020fe2000f8ec03f */
[----:B------:R-:W-:Y:S01]  /*0630*/  VOTEU.ALL UP1, P0 ;  /* 0x00000000003f7886 */ /* 0x000fe20000020000 */
[----:B------:R-:W1:Y:S02]  /*0640*/  FENCE.VIEW.ASYNC.S ;  /* 0x00000000000073c6 */ /* 0x000e640000000000 */
[----:B-1----:R-:W2:Y:S02]  /*0650*/  @!UP0 SYNCS.EXCH.64 URZ, [UR5+0xa0], UR6 ;  /* 0x0000a006053f85b2 */ /* 0x002ea40008000100 */
[----:B------:R1:W2:Y:S01]  /*0660*/  @!UP1 SYNCS.EXCH.64 URZ, [UR5+0xa8], UR6 ;  /* 0x0000a806053f95b2 */ /* 0x0002a20008000100 */
[----:B------:R-:W-:Y:S01]  /*0670*/  NOP ;  /* 0x0000000000007918 */ /* 0x000fe20000000000 */
[----:B-1----:R-:W-:-:S02]  /*0680*/  ULDC.64 UR6, c[0x0][0x598] ;  /* 0x0001660000067ab9 */ /* 0x002fc40000000a00 */
[----:B------:R-:W-:Y:S02]  /*0690*/  ISETP.NE.U32.AND P0, PT, RZ, UR6, PT ;  /* 0x00000006ff007c0c */ /* 0x000fe4000bf05070 */
[----:B------:R1:W2:Y:S02]  /*06a0*/  @!UP2 SYNCS.EXCH.64 URZ, [UR10+0x80], UR8 ;  /* 0x000080080a3fa5b2 */ /* 0x0002a40008000100 */
[----:B------:R-:W-:Y:S01]  /*06b0*/  ISETP.NE.AND.EX P0, PT, RZ, UR7, PT, P0 ;  /* 0x00000007ff007c0c */ /* 0x000fe2000bf05300 */
[----:B------:R1:W2:Y:S01]  /*06c0*/  @!UP3 SYNCS.EXCH.64 URZ, [UR10+0x88], UR8 ;  /* 0x000088080a3fb5b2 */ /* 0x0002a20008000100 */
[----:B------:R1:W2:Y:S01]  /*06d0*/  @!UP4 SYNCS.EXCH.64 URZ, [UR10+0x90], UR8 ;  /* 0x000090080a3fc5b2 */ /* 0x0002a20008000100 */
[----:B------:R1:W2:Y:S01]  /*06e0*/  @!UP5 SYNCS.EXCH.64 URZ, [UR10+0x98], UR8 ;  /* 0x000098080a3fd5b2 */ /* 0x0002a20008000100 */
[----:B------:R-:W-:Y:S01]  /*06f0*/  NOP ;  /* 0x0000000000007918 */ /* 0x000fe20000000000 */
[----:B--234-:R-:W-:Y:S08]  /*0700*/  BAR.SYNC.DEFER_BLOCKING 0x0 ;  /* 0x0000000000007b1d */ /* 0x01cff00000010000 */
[----:B01----:R-:W-:Y:S05]  /*0710*/  @!P0 BRA `(.L_x_3) ;  /* 0x00000000001c8947 */ /* 0x003fea0003800000 */
[----:B------:R-:W0:Y:S02]  /*0720*/  LDC.64 R2, c[0x0][0x598] ;  /* 0x00016600ff027b82 */ /* 0x000e240000000a00 */
[----:B0-----:R-:W2:Y:S02]  /*0730*/  LDG.E.64 R2, desc[UR36][R2.64] ;  /* 0x0000002402027981 */ /* 0x001ea4000c1e1b00 */
[----:B--2---:R-:W-:-:S04]  /*0740*/  ISETP.NE.U32.AND P0, PT, R2, RZ, PT ;  /* 0x000000ff0200720c */ /* 0x004fc80003f05070 */
[----:B------:R-:W-:-:S13]  /*0750*/  ISETP.NE.AND.EX P0, PT, R3, RZ, PT, P0 ;  /* 0x000000ff0300720c */ /* 0x000fda0003f05300 */
[----:B------:R-:W-:Y:S05]  /*0760*/  @!P0 BRA `(.L_x_3) ;  /* 0x0000000000088947 */ /* 0x000fea0003800000 */
[----:B------:R1:W5:Y:S01]  /*0770*/  LD.E R56, desc[UR36][R2.64] ;  /* 0x0000002402387980 */ /* 0x000362000c101900 */
[----:B------:R-:W-:Y:S05]  /*0780*/  BRA `(.L_x_4) ;  /* 0x0000000000247947 */ /* 0x000fea0003800000 */
.L_x_3:
[----:B------:R-:W-:Y:S02]  /*0790*/  ULDC.64 UR6, c[0x0][0x588] ;  /* 0x0001620000067ab9 */ /* 0x000fe40000000a00 */
[----:B------:R-:W-:-:S04]  /*07a0*/  ISETP.NE.U32.AND P0, PT, RZ, UR6, PT ;  /* 0x00000006ff007c0c */ /* 0x000fc8000bf05070 */
[----:B------:R-:W-:-:S13]  /*07b0*/  ISETP.NE.AND.EX P0, PT, RZ, UR7, PT, P0 ;  /* 0x00000007ff007c0c */ /* 0x000fda000bf05300 */
[----:B------:R-:W-:Y:S05]  /*07c0*/  @!P0 BRA `(.L_x_5) ;  /* 0x00000000000c8947 */ /* 0x000fea0003800000 */
[----:B------:R-:W0:Y:S02]  /*07d0*/  LDC.64 R56, c[0x0][0x588] ;  /* 0x00016200ff387b82 */ /* 0x000e240000000a00 */
[----:B0-----:R0:W5:Y:S01]  /*07e0*/  LDG.E R56, desc[UR36][R56.64] ;  /* 0x0000002438387981 */ /* 0x001162000c1e1900 */
[----:B------:R-:W-:Y:S05]  /*07f0*/  BRA `(.L_x_4) ;  /* 0x0000000000087947 */ /* 0x000fea0003800000 */
.L_x_5:
[----:B------:R-:W-:Y:S02]  /*0800*/  ULDC UR5, c[0x0][0x580] ;  /* 0x0001600000057ab9 */ /* 0x000fe40000000800 */
[----:B------:R-:W-:-:S07]  /*0810*/  IMAD.U32 R56, RZ, RZ, UR5 ;  /* 0x00000005ff387e24 */ /* 0x000fce000f8e00ff */
.L_x_4:
[----:B------:R-:W-:Y:S02]  /*0820*/  ULDC.64 UR6, c[0x0][0x5a0] ;  /* 0x0001680000067ab9 */ /* 0x000fe40000000a00 */
[----:B------:R-:W-:-:S04]  /*0830*/  ISETP.NE.U32.AND P0, PT, RZ, UR6, PT ;  /* 0x00000006ff007c0c */ /* 0x000fc8000bf05070 */
[----:B------:R-:W-:-:S13]  /*0840*/  ISETP.NE.AND.EX P0, PT, RZ, UR7, PT, P0 ;  /* 0x00000007ff007c0c */ /* 0x000fda000bf05300 */
[----:B------:R-:W-:Y:S05]  /*0850*/  @!P0 BRA `(.L_x_6) ;  /* 0x00000000001c8947 */ /* 0x000fea0003800000 */
[----:B-1----:R-:W1:Y:S02]  /*0860*/  LDC.64 R2, c[0x0][0x5a0] ;  /* 0x00016800ff027b82 */ /* 0x002e640000000a00 */
[----:B-1----:R-:W2:Y:S02]  /*0870*/  LDG.E.64 R2, desc[UR36][R2.64] ;  /* 0x0000002402027981 */ /* 0x002ea4000c1e1b00 */
[----:B--2---:R-:W-:-:S04]  /*0880*/  ISETP.NE.U32.AND P0, PT, R2, RZ, PT ;  /* 0x000000ff0200720c */ /* 0x004fc80003f05070 */
[----:B------:R-:W-:-:S13]  /*0890*/  ISETP.NE.AND.EX P0, PT, R3, RZ, PT, P0 ;  /* 0x000000ff0300720c */ /* 0x000fda0003f05300 */
[----:B------:R-:W-:Y:S05]  /*08a0*/  @!P0 BRA `(.L_x_6) ;  /* 0x0000000000088947 */ /* 0x000fea0003800000 */
[----:B0-----:R2:W5:Y:S01]  /*08b0*/  LD.E R57, desc[UR36][R2.64] ;  /* 0x0000002402397980 */ /* 0x001562000c101900 */
[----:B------:R-:W-:Y:S05]  /*08c0*/  BRA `(.L_x_7) ;  /* 0x0000000000247947 */ /* 0x000fea0003800000 */
.L_x_6:
[----:B------:R-:W-:Y:S02]  /*08d0*/  ULDC.64 UR6, c[0x0][0x590] ;  /* 0x0001640000067ab9 */ /* 0x000fe40000000a00 */
[----:B------:R-:W-:-:S04]  /*08e0*/  ISETP.NE.U32.AND P0, PT, RZ, UR6, PT ;  /* 0x00000006ff007c0c */ /* 0x000fc8000bf05070 */
[----:B------:R-:W-:-:S13]  /*08f0*/  ISETP.NE.AND.EX P0, PT, RZ, UR7, PT, P0 ;  /* 0x00000007ff007c0c */ /* 0x000fda000bf05300 */
[----:B------:R-:W-:Y:S05]  /*0900*/  @!P0 BRA `(.L_x_8) ;  /* 0x00000000000c8947 */ /* 0x000fea0003800000 */
[----:B-1----:R-:W0:Y:S02]  /*0910*/  LDC.64 R2, c[0x0][0x590] ;  /* 0x00016400ff027b82 */ /* 0x002e240000000a00 */
[----:B0-----:R0:W5:Y:S01]  /*0920*/  LDG.E R57, desc[UR36][R2.64] ;  /* 0x0000002402397981 */ /* 0x001162000c1e1900 */
[----:B------:R-:W-:Y:S05]  /*0930*/  BRA `(.L_x_7) ;  /* 0x0000000000087947 */ /* 0x000fea0003800000 */
.L_x_8:
[----:B------:R-:W-:Y:S02]  /*0940*/  ULDC UR5, c[0x0][0x584] ;  /* 0x0001610000057ab9 */ /* 0x000fe40000000800 */
[----:B0-----:R-:W-:-:S07]  /*0950*/  IMAD.U32 R57, RZ, RZ, UR5 ;  /* 0x00000005ff397e24 */ /* 0x001fce000f8e00ff */
.L_x_7:
[----:B012---:R-:W0:Y:S01]  /*0960*/  LDC R2, c[0x0][0x65c] ;  /* 0x00019700ff027b82 */ /* 0x007e220000000800 */
[----:B------:R-:W1:Y:S01]  /*0970*/  S2R R12, SR_CTAID.Y ;  /* 0x00000000000c7919 */ /* 0x000e620000002600 */
[----:B------:R-:W-:Y:S01]  /*0980*/  UISETP.NE.AND UP0, UPT, UR13, 0x2, UPT ;  /* 0x000000020d00788c */ /* 0x000fe2000bf05270 */
[----:B------:R-:W-:Y:S01]  /*0990*/  IMAD.MOV.U32 R5, RZ, RZ, RZ ;  /* 0x000000ffff057224 */ /* 0x000fe200078e00ff */
[----:B------:R-:W-:Y:S01]  /*09a0*/  ULDC UR5, c[0x0][0x28c] ;  /* 0x0000a30000057ab9 */ /* 0x000fe20000000800 */
[----:B------:R-:W2:Y:S01]  /*09b0*/  S2R R4, SR_CTAID.X ;  /* 0x0000000000047919 */ /* 0x000ea20000002500 */
[----:B------:R-:W-:Y:S01]  /*09c0*/  UIADD3 UR5, UR5, 0x3f, URZ ;  /* 0x0000003f05057890 */ /* 0x000fe2000fffe03f */
[----:B------:R-:W-:Y:S01]  /*09d0*/  LOP3.LUT R26, R26, 0xfffffffd, RZ, 0xc0, !PT ;  /* 0xfffffffd1a1a7812 */ /* 0x000fe200078ec0ff */
[----:B------:R-:W-:Y:S01]  /*09e0*/  UMOV UR38, URZ ;  /* 0x0000003f00267c82 */ /* 0x000fe20008000000 */
[----:B------:R-:W-:Y:S01]  /*09f0*/  PLOP3.LUT P0, PT, PT, PT, UP0, 0x80, 0x0 ;  /* 0x000000000000781c */ /* 0x000fe20003f0f008 */
[----:B------:R-:W-:Y:S01]  /*0a00*/  USHF.R.S32.HI UR8, URZ, 0x1f, UR5 ;  /* 0x0000001f3f087899 */ /* 0x000fe20008011405 */
[----:B------:R-:W-:Y:S01]  /*0a10*/  UMOV UR39, URZ ;  /* 0x0000003f00277c82 */ /* 0x000fe20008000000 */
[----:B------:R-:W-:-:S02]  /*0a20*/  ULDC.64 UR10, c[0x0][0x650] ;  /* 0x00019400000a7ab9 */ /* 0x000fc40000000a00 */
[----:B------:R-:W-:-:S04]  /*0a30*/  ULEA.HI UR8, UR8, UR5, URZ, 0x6 ;  /* 0x0000000508087291 */ /* 0x000fc8000f8f303f */
[----:B------:R-:W-:Y:S01]  /*0a40*/  USHF.R.S32.HI UR46, URZ, 0x6, UR8 ;  /* 0x000000063f2e7899 */ /* 0x000fe20008011408 */
[----:B0-----:R-:W-:-:S13]  /*0a50*/  ISETP.NE.AND P2, PT, R2, 0x1, PT ;  /* 0x000000010200780c */ /* 0x001fda0003f45270 */
[----:B------:R-:W2:Y:S01]  /*0a60*/  @P2 LDC R17, c[0x0][0x10] ;  /* 0x00000400ff112b82 */ /* 0x000ea20000000800 */
[----:B-1----:R-:W-:Y:S01]  /*0a70*/  @P2 IMAD.MOV.U32 R6, RZ, RZ, R12 ;  /* 0x000000ffff062224 */ /* 0x002fe200078e000c */
[----:B------:R-:W-:Y:S01]  /*0a80*/  @P2 LOP3.LUT R26, R26, 0x2, RZ, 0xfc, !PT ;  /* 0x000000021a1a2812 */ /* 0x000fe200078efcff */
[----:B------:R-:W-:-:S05]  /*0a90*/  @P2 IMAD.MOV.U32 R7, RZ, RZ, RZ ;  /* 0x000000ffff072224 */ /* 0x000fca00078e00ff */
[----:B------:R-:W0:Y:S01]  /*0aa0*/  @!P2 LDC R3, c[0x0][0xc] ;  /* 0x00000300ff03ab82 */ /* 0x000e220000000800 */
[----:B------:R-:W-:Y:S01]  /*0ab0*/  ULDC UR6, c[0x0][0xc] ;  /* 0x0000030000067ab9 */ /* 0x000fe20000000800 */
[----:B------:R-:W-:Y:S01]  /*0ac0*/  ULDC UR7, c[0x0][0x10] ;  /* 0x0000040000077ab9 */ /* 0x000fe20000000800 */
[----:B------:R-:W-:Y:S01]  /*0ad0*/  ULDC UR5, c[0x0][0x14] ;  /* 0x0000050000057ab9 */ /* 0x000fe20000000800 */
[----:B------:R-:W-:-:S04]  /*0ae0*/  UIMAD.WIDE.U32 UR6, UR6, UR7, URZ ;  /* 0x00000007060672a5 */ /* 0x000fc8000f8e003f */
[----:B------:R-:W-:Y:S02]  /*0af0*/  UIMAD.WIDE.U32 UR58, UR6, UR5, URZ ;  /* 0x00000005063a72a5 */ /* 0x000fe4000f8e003f */
[----:B------:R-:W-:-:S04]  /*0b00*/  UIMAD UR45, UR7, UR5, URZ ;  /* 0x00000005072d72a4 */ /* 0x000fc8000f8e023f */
[----:B------:R-:W-:Y:S01]  /*0b10*/  UIADD3 UR45, UR59, UR45, URZ ;  /* 0x0000002d3b2d7290 */ /* 0x000fe2000fffe03f */
[----:B--2---:R-:W-:-:S04]  /*0b20*/  @P2 IMAD.WIDE.U32 R16, R4, R17, R6 ;  /* 0x0000001104102225 */ /* 0x004fc800078e0006 */
[----:B0-----:R-:W-:-:S04]  /*0b30*/  @!P2 IMAD.WIDE.U32 R6, R3, R12, R4 ;  /* 0x0000000c0306a225 */ /* 0x001fc800078e0004 */
[----:B------:R-:W-:Y:S02]  /*0b40*/  @P2 IMAD.MOV.U32 R3, RZ, RZ, RZ ;  /* 0x000000ffff032224 */ /* 0x000fe400078e00ff */
[----:B------:R-:W-:Y:S02]  /*0b50*/  @!P2 IMAD.MOV.U32 R16, RZ, RZ, R6 ;  /* 0x000000ffff10a224 */ /* 0x000fe400078e0006 */
[----:B------:R-:W-:Y:S02]  /*0b60*/  @P2 IMAD.IADD R17, R17, 0x1, R3 ;  /* 0x0000000111112824 */ /* 0x000fe400078e0203 */
[----:B------:R-:W-:Y:S01]  /*0b70*/  @!P2 IMAD.MOV.U32 R17, RZ, RZ, R7 ;  /* 0x000000ffff11a224 */ /* 0x000fe200078e0007 */
[----:B------:R-:W-:Y:S06]  /*0b80*/  @P0 BRA `(.L_x_9) ;  /* 0x0000000000280947 */ /* 0x000fec0003800000 */
[----:B------:R-:W-:Y:S01]  /*0b90*/  UIMAD.WIDE.U32 UR6, UR46, 0x24924925, URZ ;  /* 0x249249252e0678a5 */ /* 0x000fe2000f8e003f */
[----:B------:R-:W-:Y:S01]  /*0ba0*/  IADD3 R16, P0, R16, UR58, RZ ;  /* 0x0000003a10107c10 */ /* 0x000fe2000ff1e0ff */
[----:B------:R-:W-:Y:S02]  /*0bb0*/  UISETP.GE.U32.AND UP0, UPT, UR46, 0x7, UPT ;  /* 0x000000072e00788c */ /* 0x000fe4000bf06070 */
[----:B------:R-:W-:Y:S01]  /*0bc0*/  UIADD3 UR5, -UR7, UR46, URZ ;  /* 0x0000002e07057290 */ /* 0x000fe2000fffe13f */
[----:B------:R-:W-:Y:S01]  /*0bd0*/  IADD3.X R17, R17, UR45, RZ, P0, !PT ;  /* 0x0000002d11117c10 */ /* 0x000fe200087fe4ff */
[----:B------:R-:W-:Y:S02]  /*0be0*/  UMOV UR39, URZ ;  /* 0x0000003f00277c82 */ /* 0x000fe40008000000 */
[----:B------:R-:W-:-:S04]  /*0bf0*/  ULEA.HI UR5, UR5, UR7, URZ, 0x1f ;  /* 0x0000000705057291 */ /* 0x000fc8000f8ff83f */
[----:B------:R-:W-:-:S04]  /*0c00*/  USHF.R.U32.HI UR5, URZ, 0x2, UR5 ;  /* 0x000000023f057899 */ /* 0x000fc80008011605 */
[----:B------:R-:W-:Y:S02]  /*0c10*/  @UP0 ULOP3.LUT UR39, UR5, 0x1, URZ, 0xc0, !UPT ;  /* 0x0000000105270892 */ /* 0x000fe4000f8ec03f */
[----:B------:R-:W-:-:S12]  /*0c20*/  UIMAD UR38, UR5, -0x7, UR46 ;  /* 0xfffffff9052678a4 */ /* 0x000fd8000f8e022e */
.L_x_9:
[----:B------:R-:W-:Y:S01]  /*0c30*/  ISETP.GE.U32.AND P0, PT, R16, UR10, PT ;  /* 0x0000000a10007c0c */ /* 0x000fe2000bf06070 */
[----:B------:R-:W-:Y:S01]  /*0c40*/  IMAD.MOV.U32 R22, RZ, RZ, -0x1 ;  /* 0xffffffffff167424 */ /* 0x000fe200078e00ff */
[----:B------:R-:W-:Y:S01]  /*0c50*/  PRMT R3, RZ, 0x7610, R3 ;  /* 0x00007610ff037816 */ /* 0x000fe20000000003 */
[----:B------:R-:W-:Y:S01]  /*0c60*/  IMAD.MOV.U32 R18, RZ, RZ, -0x1 ;  /* 0xffffffffff127424 */ /* 0x000fe200078e00ff */
[----:B------:R-:W-:Y:S01]  /*0c70*/  ISETP.GE.U32.AND.EX P0, PT, R17, UR11, PT, P0 ;  /* 0x0000000b11007c0c */ /* 0x000fe2000bf06100 */
[----:B------:R-:W-:-:S12]  /*0c80*/  IMAD.MOV.U32 R19, RZ, RZ, -0x1 ;  /* 0xffffffffff137424 */ /* 0x000fd800078e00ff */
[----:B------:R-:W-:Y:S05]  /*0c90*/  @P0 BRA `(.L_x_10) ;  /* 0x0000000400580947 */ /* 0x000fea0003800000 */
[----:B------:R-:W0:Y:S01]  /*0ca0*/  LDC.64 R14, c[0x0][0x628] ;  /* 0x00018a00ff0e7b82 */ /* 0x000e220000000a00 */
[----:B------:R-:W-:Y:S02]  /*0cb0*/  IMAD.MOV.U32 R6, RZ, RZ, R16 ;  /* 0x000000ffff067224 */ /* 0x000fe400078e0010 */
[----:B------:R-:W-:-:S05]  /*0cc0*/  IMAD.MOV.U32 R7, RZ, RZ, R17 ;  /* 0x000000ffff077224 */ /* 0x000fca00078e0011 */
[----:B------:R-:W1:Y:S08]  /*0cd0*/  LDC R18, c[0x0][0x630] ;  /* 0x00018c00ff127b82 */ /* 0x000e700000000800 */
[----:B------:R-:W2:Y:S01]  /*0ce0*/  LDC.64 R20, c[0x0][0x620] ;  /* 0x00018800ff147b82 */ /* 0x000ea20000000a00 */
[----:B0-----:R-:W-:-:S04]  /*0cf0*/  ISETP.NE.U32.AND P0, PT, R14, RZ, PT ;  /* 0x000000ff0e00720c */ /* 0x001fc80003f05070 */
[----:B------:R-:W-:-:S13]  /*0d00*/  ISETP.NE.AND.EX P0, PT, R15, RZ, PT, P0 ;  /* 0x000000ff0f00720c */ /* 0x000fda0003f05300 */
[----:B-12---:R-:W-:Y:S05]  /*0d10*/  @!P0 BRA `(.L_x_11) ;  /* 0x0000000000288947 */ /* 0x006fea0003800000 */
[----:B------:R-:W0:Y:S02]  /*0d20*/  LDC R3, c[0x0][0x634] ;  /* 0x00018d00ff037b82 */ /* 0x000e240000000800 */
[----:B0-----:R-:W-:-:S05]  /*0d30*/  IADD3 R3, P0, R16, R3, RZ ;  /* 0x0000000310037210 */ /* 0x001fca0007f1e0ff */
[----:B------:R-:W-:-:S04]  /*0d40*/  IMAD.X R13, RZ, RZ, R17, P0 ;  /* 0x000000ffff0d7224 */ /* 0x000fc800000e0611 */
[----:B------:R-:W-:-:S04]  /*0d50*/  IMAD.WIDE.U32 R6, R13, R14, RZ ;  /* 0x0000000e0d067225 */ /* 0x000fc800078e00ff */
[----:B------:R-:W-:-:S04]  /*0d60*/  IMAD.WIDE.U32 R8, P0, R3, R15, R6 ;  /* 0x0000000f03087225 */ /* 0x000fc80007800006 */
[----:B------:R-:W-:-:S04]  /*0d70*/  IMAD.WIDE.U32 R6, R3, R14, RZ ;  /* 0x0000000e03067225 */ /* 0x000fc800078e00ff */
[----:B------:R-:W-:Y:S01]  /*0d80*/  IMAD.X R11, RZ, RZ, RZ, P0 ;  /* 0x000000ffff0b7224 */ /* 0x000fe200000e06ff */
[----:B------:R-:W-:Y:S01]  /*0d90*/  IADD3 RZ, P0, R7, R8, RZ ;  /* 0x0000000807ff7210 */ /* 0x000fe20007f1e0ff */
[----:B------:R-:W-:-:S04]  /*0da0*/  IMAD.MOV.U32 R10, RZ, RZ, R9 ;  /* 0x000000ffff0a7224 */ /* 0x000fc800078e0009 */
[----:B------:R-:W-:-:S08]  /*0db0*/  IMAD.WIDE.U32.X R6, R13, R15, R10, P0 ;  /* 0x0000000f0d067225 */ /* 0x000fd000000e040a */
.L_x_11:
[-CC-:B------:R-:W-:Y:S01]  /*0dc0*/  SHF.R.U64 R29, R6, R18.reuse, R7.reuse ;  /* 0x00000012061d7219 */ /* 0x180fe20000001207 */
[----:B------:R-:W0:Y:S01]  /*0dd0*/  LDC R10, c[0x0][0x618] ;  /* 0x00018600ff0a7b82 */ /* 0x000e220000000800 */
[----:B------:R-:W-:Y:S01]  /*0de0*/  SHF.R.U32.HI R5, RZ, R18, R7 ;  /* 0x00000012ff057219 */ /* 0x000fe20000011607 */
[----:B------:R-:W-:Y:S01]  /*0df0*/  ULDC UR5, c[0x0][0x150] ;  /* 0x0000540000057ab9 */ /* 0x000fe20000000800 */
[----:B------:R-:W-:Y:S02]  /*0e00*/  IADD3 R9, P0, RZ, -R29, RZ ;  /* 0x8000001dff097210 */ /* 0x000fe40007f1e0ff */
[----:B------:R-:W-:-:S03]  /*0e10*/  I2FP.F32.U32 R3, R4 ;  /* 0x0000000400037245 */ /* 0x000fc60000201000 */
[----:B------:R-:W1:Y:S01]  /*0e20*/  LDC.64 R24, c[0x0][0x640] ;  /* 0x00019000ff187b82 */ /* 0x000e620000000a00 */
[----:B------:R-:W-:Y:S02]  /*0e30*/  IMAD.X R11, RZ, RZ, ~R5, P0 ;  /* 0x000000ffff0b7224 */ /* 0x000fe400000e0e05 */
[----:B------:R-:W-:Y:S01]  /*0e40*/  FMUL R3, R3, UR5 ;  /* 0x0000000503037c20 */ /* 0x000fe20008400000 */
[----:B------:R-:W-:Y:S01]  /*0e50*/  IMAD.WIDE.U32 R6, R9, R20, R16 ;  /* 0x0000001409067225 */ /* 0x000fe200078e0010 */
[----:B------:R-:W-:-:S03]  /*0e60*/  ULDC UR5, c[0x0][0x154] ;  /* 0x0000550000057ab9 */ /* 0x000fc60000000800 */
[----:B------:R-:W-:Y:S01]  /*0e70*/  IMAD R8, R11, R20, RZ ;  /* 0x000000140b087224 */ /* 0x000fe200078e02ff */
[----:B------:R-:W2:Y:S01]  /*0e80*/  LDC R5, c[0x0][0x144] ;  /* 0x00005100ff057b82 */ /* 0x000ea20000000800 */
[----:B------:R-:W3:Y:S02]  /*0e90*/  F2I.U32.TRUNC.NTZ R3, R3 ;  /* 0x0000000300037305 */ /* 0x000ee4000020f000 */
[----:B------:R-:W-:-:S04]  /*0ea0*/  IMAD R9, R9, R21, R8 ;  /* 0x0000001509097224 */ /* 0x000fc800078e0208 */
[----:B------:R-:W-:Y:S01]  /*0eb0*/  IMAD.IADD R7, R7, 0x1, R9 ;  /* 0x0000000107077824 */ /* 0x000fe200078e0209 */
[----:B------:R-:W4:Y:S01]  /*0ec0*/  LDC R18, c[0x0][0x608] ;  /* 0x00018200ff127b82 */ /* 0x000f220000000800 */
[----:B------:R-:W-:-:S03]  /*0ed0*/  IMAD.MOV.U32 R9, RZ, RZ, -0x1 ;  /* 0xffffffffff097424 */ /* 0x000fc600078e00ff */
[----:B0-----:R-:W-:Y:S02]  /*0ee0*/  SHF.R.U64 R14, R6, R10, R7 ;  /* 0x0000000a060e7219 */ /* 0x001fe40000001207 */
[----:B------:R-:W-:Y:S02]  /*0ef0*/  I2FP.F32.U32 R6, R12 ;  /* 0x0000000c00067245 */ /* 0x000fe40000201000 */
[----:B------:R-:W0:Y:S01]  /*0f00*/  LDC R20, c[0x0][0x658] ;  /* 0x00019600ff147b82 */ /* 0x000e220000000800 */
[----:B-1----:R-:W-:Y:S01]  /*0f10*/  ISETP.NE.U32.AND P0, PT, R24, RZ, PT ;  /* 0x000000ff1800720c */ /* 0x002fe20003f05070 */
[----:B---3--:R-:W-:Y:S02]  /*0f20*/  IMAD.MOV R8, RZ, RZ, -R3 ;  /* 0x000000ffff087224 */ /* 0x008fe400078e0a03 */
[----:B------:R-:W-:Y:S01]  /*0f30*/  FMUL R6, R6, UR5 ;  /* 0x0000000506067c20 */ /* 0x000fe20008400000 */
[----:B------:R-:W-:Y:S02]  /*0f40*/  SHF.R.U32.HI R7, RZ, R10, R7 ;  /* 0x0000000aff077219 */ /* 0x000fe40000011607 */
[----:B------:R-:W-:Y:S01]  /*0f50*/  ISETP.NE.AND.EX P0, PT, R25, RZ, PT, P0 ;  /* 0x000000ff1900720c */ /* 0x000fe20003f05300 */
[----:B------:R1:W3:Y:S01]  /*0f60*/  F2I.U32.TRUNC.NTZ R13, R6 ;  /* 0x00000006000d7305 */ /* 0x0002e2000020f000 */
[----:B------:R-:W1:Y:S01]  /*0f70*/  LDC R15, c[0x0][0x148] ;  /* 0x00005200ff0f7b82 */ /* 0x000e620000000800 */
[----:B--2---:R-:W-:-:S07]  /*0f80*/  IMAD R3, R5, R8, R4 ;  /* 0x0000000805037224 */ /* 0x004fce00078e0204 */
[----:B------:R-:W2:Y:S01]  /*0f90*/  LDC R21, c[0x0][0x600] ;  /* 0x00018000ff157b82 */ /* 0x000ea20000000800 */
[-CC-:B----4-:R-:W-:Y:S02]  /*0fa0*/  SHF.R.U64 R30, R14, R18.reuse, R7.reuse ;  /* 0x000000120e1e7219 */ /* 0x190fe40000001207 */
[----:B------:R-:W-:Y:S01]  /*0fb0*/  SHF.R.U32.HI R5, RZ, R18, R7 ;  /* 0x00000012ff057219 */ /* 0x000fe20000011607 */
[----:B------:R-:W-:-:S04]  /*0fc0*/  IMAD.MOV.U32 R7, RZ, RZ, 0x1 ;  /* 0x00000001ff077424 */ /* 0x000fc800078e00ff */
[----:B------:R-:W4:Y:S01]  /*0fd0*/  LDC R22, c[0x0][0x648] ;  /* 0x00019200ff167b82 */ /* 0x000f220000000800 */
[-C--:B0-----:R-:W-:Y:S02]  /*0fe0*/  SHF.L.U32 R4, R9, R20.reuse, RZ ;  /* 0x0000001409047219 */ /* 0x081fe400000006ff */
[--C-:B------:R-:W-:Y:S02]  /*0ff0*/  SHF.R.U64 R18, R30, R20, R5.reuse ;  /* 0x000000141e127219 */ /* 0x100fe40000001205 */
[----:B------:R-:W-:Y:S02]  /*1000*/  LOP3.LUT R11, RZ, R4, RZ, 0x33, !PT ;  /* 0x00000004ff0b7212 */ /* 0x000fe400078e33ff */
[-C--:B------:R-:W-:Y:S01]  /*1010*/  SHF.R.U32.HI R5, RZ, R20.reuse, R5 ;  /* 0x00000014ff057219 */ /* 0x080fe20000011605 */
[----:B------:R-:W0:Y:S01]  /*1020*/  LDC R27, c[0x0][0x638] ;  /* 0x00018e00ff1b7b82 */ /* 0x000e220000000800 */
[----:B------:R-:W-:Y:S01]  /*1030*/  SHF.L.U32 R10, R7, R20, RZ ;  /* 0x00000014070a7219 */ /* 0x000fe200000006ff */
[----:B------:R-:W-:-:S06]  /*1040*/  IMAD.MOV.U32 R4, RZ, RZ, R18 ;  /* 0x000000ffff047224 */ /* 0x000fcc00078e0012 */
[----:B------:R-:W0:Y:S01]  /*1050*/  LDC R28, c[0x0][0x610] ;  /* 0x00018400ff1c7b82 */ /* 0x000e220000000800 */
[----:B-1-3--:R-:W-:Y:S05]  /*1060*/  @!P0 BRA `(.L_x_12) ;  /* 0x0000000000288947 */ /* 0x00afea0003800000 */
[----:B------:R-:W1:Y:S02]  /*1070*/  LDC R9, c[0x0][0x64c] ;  /* 0x00019300ff097b82 */ /* 0x000e640000000800 */
[----:B-1----:R-:W-:-:S05]  /*1080*/  IADD3 R9, P0, R18, R9, RZ ;  /* 0x0000000912097210 */ /* 0x002fca0007f1e0ff */
        /* <DEDUP_REMOVED lines=8> */
.L_x_12:
[----:B----4-:R-:W-:Y:S01]  /*1110*/  SHF.R.U64 R4, R4, R22, R5 ;  /* 0x0000001604047219 */ /* 0x010fe20000001205 */
[----:B--2---:R-:W-:Y:S01]  /*1120*/  VIADD R5, R21, 0xffffffff ;  /* 0xffffffff15057836 */ /* 0x004fe20000000000 */
[----:B------:R-:W-:Y:S01]  /*1130*/  LOP3.LUT R11, R30, R11, RZ, 0xc0, !PT ;  /* 0x0000000b1e0b7212 */ /* 0x000fe200078ec0ff */
[----:B------:R-:W-:Y:S02]  /*1140*/  IMAD.MOV R13, RZ, RZ, -R13 ;  /* 0x000000ffff0d7224 */ /* 0x000fe400078e0a0d */
[----:B------:R-:W-:Y:S01]  /*1150*/  IMAD.MOV R6, RZ, RZ, -R4 ;  /* 0x000000ffff067224 */ /* 0x000fe200078e0a04 */
[----:B------:R-:W-:Y:S01]  /*1160*/  LOP3.LUT R5, R14, R5, RZ, 0xc0, !PT ;  /* 0x000000050e057212 */ /* 0x000fe200078ec0ff */
[----:B------:R-:W-:Y:S02]  /*1170*/  IMAD R10, R10, R4, R11 ;  /* 0x000000040a0a7224 */ /* 0x000fe400078e020b */
[----:B------:R-:W-:Y:S02]  /*1180*/  @P2 IMAD R3, R15, R13, R12 ;  /* 0x0000000d0f032224 */ /* 0x000fe400078e020c */
[----:B0-----:R-:W-:-:S02]  /*1190*/  IMAD R4, R6, R27, R18 ;  /* 0x0000001b06047224 */ /* 0x001fc400078e0212 */
[----:B------:R-:W-:Y:S02]  /*11a0*/  IMAD R22, R10, R28, R3 ;  /* 0x0000001c0a167224 */ /* 0x000fe400078e0203 */
[----:B------:R-:W-:Y:S02]  /*11b0*/  IMAD R5, R4, R21, R5 ;  /* 0x0000001504057224 */ /* 0x000fe400078e0205 */
[----:B------:R-:W-:Y:S02]  /*11c0*/  IMAD.MOV.U32 R3, RZ, RZ, 0x1 ;  /* 0x00000001ff037424 */ /* 0x000fe400078e00ff */
[----:B------:R-:W-:Y:S01]  /*11d0*/  IMAD.MOV.U32 R19, RZ, RZ, R29 ;  /* 0x000000ffff137224 */ /* 0x000fe200078e001d */
[----:B------:R-:W-:Y:S02]  /*11e0*/  SEL R18, R5, R22, !P2 ;  /* 0x0000001605127207 */ /* 0x000fe40005000000 */
[----:B------:R-:W-:-:S07]  /*11f0*/  SEL R22, R22, R5, !P2 ;  /* 0x0000000516167207 */ /* 0x000fce0005000000 */
.L_x_10:
[----:B------:R-:W-:Y:S05]  /*1200*/  @!P1 BRA `(.L_x_13) ;  /* 0x0000004000cc9947 */ /* 0x000fea0003800000 */
[----:B------:R-:W-:-:S06]  /*1210*/  UISETP.GT.U32.AND UP0, UPT, UR12, 0x1, UPT ;  /* 0x000000010c00788c */ /* 0x000fcc000bf04070 */
[----:B------:R-:W-:-:S13]  /*1220*/  PLOP3.LUT P0, PT, PT, PT, UP0, 0x80, 0x0 ;  /* 0x000000000000781c */ /* 0x000fda0003f0f008 */
[----:B------:R-:W-:Y:S05]  /*1230*/  @P0 EXIT ;  /* 0x000000000000094d */ /* 0x000fea0003800000 */
.L_x_14:
[----:B------:R-:W-:-:S08]  /*1240*/  NOP ;  /* 0x0000000000007918 */ /* 0x000fd00000000000 */
[----:B------:R-:W0:Y:S02]  /*1250*/  USETMAXREG.TRY_ALLOC.CTAPOOL UP0, 0xe8 ;  /* 0x000000e8000079c8 */ /* 0x000e240008000600 */
[----:B0-----:R-:W-:-:S13]  /*1260*/  PLOP3.LUT P0, PT, PT, PT, UP0, 0x80, 0x0 ;  /* 0x000000000000781c */ /* 0x001fda0003f0f008 */
[----:B------:R-:W-:Y:S05]  /*1270*/  @!P0 BRA `(.L_x_14) ;  /* 0xfffffffc00f08947 */ /* 0x000fea000383ffff */
[----:B------:R-:W-:-:S13]  /*1280*/  LOP3.LUT P0, RZ, R3, 0xff, RZ, 0xc0, !PT ;  /* 0x000000ff03ff7812 */ /* 0x000fda000780c0ff */
[----:B------:R-:W-:Y:S05]  /*1290*/  @!P0 EXIT ;  /* 0x000000000000894d */ /* 0x000fea0003800000 */
[----:B------:R-:W-:Y:S01]  /*12a0*/  SHF.R.S32.HI R0, RZ, 0x1f, R23 ;  /* 0x0000001fff007819 */ /* 0x000fe20000011417 */
[----:B------:R-:W0:Y:S01]  /*12b0*/  LDC R63, c[0x0][0x658] ;  /* 0x00019600ff3f7b82 */ /* 0x000e220000000800 */
[----:B------:R-:W-:Y:S01]  /*12c0*/  UMOV UR40, 0x400 ;  /* 0x0000040000287882 */ /* 0x000fe20000000000 */
[----:B------:R-:W-:Y:S01]  /*12d0*/  IMAD.MOV.U32 R6, RZ, RZ, 0x1 ;  /* 0x00000001ff067424 */ /* 0x000fe200078e00ff */
[CC--:B------:R-:W-:Y:S01]  /*12e0*/  LEA.HI R3, R0.reuse, R23.reuse, RZ, 0x2 ;  /* 0x0000001700037211 */ /* 0x0c0fe200078f10ff */
[----:B------:R-:W-:Y:S01]  /*12f0*/  ULDC UR5, c[0x0][0x284] ;  /* 0x0000a10000057ab9 */ /* 0x000fe20000000800 */
[----:B------:R-:W-:Y:S01]  /*1300*/  LEA.HI R0, R0, R23, RZ, 0x5 ;  /* 0x0000001700007211 */ /* 0x000fe200078f28ff */
[----:B------:R-:W-:Y:S01]  /*1310*/  ULOP3.LUT UR41, UR54, 0x1, URZ, 0xfc, !UPT ;  /* 0x0000000136297892 */ /* 0x000fe2000f8efc3f */
[--C-:B------:R-:W-:Y:S01]  /*1320*/  SHF.R.S32.HI R58, RZ, 0x2, R3.reuse ;  /* 0x00000002ff3a7819 */ /* 0x100fe20000011403 */
[----:B------:R-:W1:Y:S01]  /*1330*/  S2UR UR4, SR_CgaCtaId ;  /* 0x00000000000479c3 */ /* 0x000e620000008800 */
[----:B------:R-:W-:Y:S01]  /*1340*/  SHF.R.S32.HI R5, RZ, 0x1f, R3 ;  /* 0x0000001fff057819 */ /* 0x000fe20000011403 */
[----:B------:R-:W-:Y:S01]  /*1350*/  UIADD3 UR42, UR46, -0x1, URZ ;  /* 0xffffffff2e2a7890 */ /* 0x000fe2000fffe03f */
[----:B------:R-:W-:Y:S01]  /*1360*/  LOP3.LUT R4, R3, 0xfffffffc, RZ, 0xc0, !PT ;  /* 0xfffffffc03047812 */ /* 0x000fe200078ec0ff */
[----:B------:R-:W-:Y:S01]  /*1370*/  USHF.L.U32 UR43, UR46, 0x1, URZ ;  /* 0x000000012e2b7899 */ /* 0x000fe2000800063f */
[----:B------:R-:W-:Y:S01]  /*1380*/  LEA.HI R5, R5, R58, RZ, 0x3 ;  /* 0x0000003a05057211 */ /* 0x000fe200078f18ff */
[----:B------:R-:W-:Y:S01]  /*1390*/  USHF.L.U64.HI UR44, UR58, 0x1, UR45 ;  /* 0x000000013a2c7899 */ /* 0x000fe2000801022d */
[----:B------:R-:W-:Y:S01]  /*13a0*/  SHF.R.S32.HI R7, RZ, 0x5, R0 ;  /* 0x00000005ff077819 */ /* 0x000fe20000011400 */
[----:B------:R-:W-:Y:S01]  /*13b0*/  IMAD.IADD R4, R23, 0x1, -R4 ;  /* 0x0000000117047824 */ /* 0x000fe200078e0a04 */
[----:B------:R-:W-:Y:S01]  /*13c0*/  LOP3.LUT R5, R5, 0xfffffff8, RZ, 0xc0, !PT ;  /* 0xfffffff805057812 */ /* 0x000fe200078ec0ff */
[----:B------:R-:W2:Y:S02]  /*13d0*/  LDC.64 R8, c[0x0][0x5c8] ;  /* 0x00017200ff087b82 */ /* 0x000ea40000000a00 */
[----:B------:R-:W-:-:S02]  /*13e0*/  IMAD R0, R7, 0x80, R4 ;  /* 0x0000008007007824 */ /* 0x000fc400078e0204 */
[----:B------:R-:W-:Y:S02]  /*13f0*/  IMAD.IADD R58, R58, 0x1, -R5 ;  /* 0x000000013a3a7824 */ /* 0x000fe400078e0a05 */
[----:B------:R-:W-:Y:S02]  /*1400*/  IMAD.SHL.U32 R60, R4, 0x2, RZ ;  /* 0x00000002043c7824 */ /* 0x000fe400078e00ff */
[--C-:B------:R-:W-:Y:S01]  /*1410*/  IMAD R71, R7, -0x10, -R58.reuse ;  /* 0xfffffff007477824 */ /* 0x100fe200078e0a3a */
[--C-:B------:R-:W-:Y:S01]  /*1420*/  SHF.R.S32.HI R3, RZ, 0x1f, R58.reuse ;  /* 0x0000001fff037819 */ /* 0x100fe2000001143a */
[----:B------:R-:W3:Y:S01]  /*1430*/  LDC R66, c[0x0][0x600] ;  /* 0x00018000ff427b82 */ /* 0x000ee20000000800 */
[----:B------:R-:W-:Y:S01]  /*1440*/  SHF.R.S32.HI R59, RZ, 0x1f, R58 ;  /* 0x0000001fff3b7819 */ /* 0x000fe2000001143a */
[----:B------:R-:W-:Y:S01]  /*1450*/  VIADD R71, R71, UR5 ;  /* 0x0000000547477c36 */ /* 0x000fe20008000000 */
[----:B------:R-:W-:Y:S01]  /*1460*/  LEA.HI R3, R3, R58, RZ, 0x2 ;  /* 0x0000003a03037211 */ /* 0x000fe200078f10ff */
[----:B-1----:R-:W-:Y:S01]  /*1470*/  ULEA UR40, UR4, UR40, 0x18 ;  /* 0x0000002804287291 */ /* 0x002fe2000f8ec03f */
[----:B------:R-:W-:-:S02]  /*1480*/  SHF.R.S32.HI R61, RZ, 0x1f, R60 ;  /* 0x0000001fff3d7819 */ /* 0x000fc4000001143c */
[C---:B------:R-:W-:Y:S01]  /*1490*/  LOP3.LUT R5, R3.reuse, 0xfffffffc, RZ, 0xc0, !PT ;  /* 0xfffffffc03057812 */ /* 0x040fe200078ec0ff */
[----:B------:R-:W-:Y:S01]  /*14a0*/  UIADD3 UR47, UR40, 0x80, URZ ;  /* 0x00000080282f7890 */ /* 0x000fe2000fffe03f */
[C---:B------:R-:W-:Y:S02]  /*14b0*/  LOP3.LUT P0, RZ, R3.reuse, 0x4, RZ, 0xc0, !PT ;  /* 0x0000000403ff7812 */ /* 0x040fe4000780c0ff */
[----:B------:R-:W-:Y:S01]  /*14c0*/  LOP3.LUT R62, R3, 0x4, RZ, 0xc0, !PT ;  /* 0x00000004033e7812 */ /* 0x000fe200078ec0ff */
[----:B------:R-:W-:Y:S01]  /*14d0*/  IMAD.IADD R5, R58, 0x1, -R5 ;  /* 0x000000013a057824 */ /* 0x000fe200078e0a05 */
[----:B------:R-:W-:Y:S01]  /*14e0*/  P2R R78, PR, RZ, 0x1 ;  /* 0x00000001ff4e7803 */ /* 0x000fe20000000000 */
[----:B------:R-:W-:Y:S01]  /*14f0*/  IMAD.WIDE R58, R7, 0x10, R58 ;  /* 0x00000010073a7825 */ /* 0x000fe200078e023a */
[----:B--2---:R-:W-:Y:S01]  /*1500*/  SHF.L.U64.HI R64, R8, 0x3, R9 ;  /* 0x0000000308407819 */ /* 0x004fe20000010209 */
[----:B------:R-:W1:Y:S02]  /*1510*/  LDC R7, c[0x0][0x288] ;  /* 0x0000a200ff077b82 */ /* 0x000e640000000800 */
[----:B------:R-:W-:-:S02]  /*1520*/  IMAD.U32 R5, R0, 0x8, R5 ;  /* 0x0000000800057824 */ /* 0x000fc400078e0005 */
[----:B------:R-:W-:Y:S02]  /*1530*/  IMAD.MOV.U32 R0, RZ, RZ, -0x1 ;  /* 0xffffffffff007424 */ /* 0x000fe400078e00ff */
[----:B------:R-:W-:Y:S02]  /*1540*/  IMAD.IADD R62, R62, 0x1, R5 ;  /* 0x000000013e3e7824 */ /* 0x000fe400078e0205 */
[----:B------:R-:W-:Y:S01]  /*1550*/  IMAD.SHL.U32 R65, R8, 0x8, RZ ;  /* 0x0000000808417824 */ /* 0x000fe200078e00ff */
[-C--:B0-----:R-:W-:Y:S01]  /*1560*/  SHF.L.U32 R67, R0, R63.reuse, RZ ;  /* 0x0000003f00437219 */ /* 0x081fe200000006ff */
[C---:B------:R-:W-:Y:S01]  /*1570*/  VIADD R0, R69.reuse, 0xffffffff ;  /* 0xffffffff45007836 */ /* 0x040fe20000000000 */
[----:B------:R-:W-:Y:S01]  /*1580*/  SHF.L.U32 R63, R6, R63, RZ ;  /* 0x0000003f063f7219 */ /* 0x000fe200000006ff */
[----:B---3--:R-:W-:Y:S01]  /*1590*/  VIADD R66, R66, 0xffffffff ;  /* 0xffffffff42427836 */ /* 0x008fe20000000000 */
[----:B------:R-:W-:Y:S02]  /*15a0*/  LOP3.LUT R67, RZ, R67, RZ, 0x33, !PT ;  /* 0x00000043ff437212 */ /* 0x000fe400078e33ff */
[C---:B------:R-:W-:Y:S01]  /*15b0*/  ISETP.NE.AND P0, PT, R0.reuse, RZ, PT ;  /* 0x000000ff0000720c */ /* 0x040fe20003f05270 */
[----:B------:R-:W-:Y:S01]  /*15c0*/  IMAD.SHL.U32 R0, R0, 0x8, RZ ;  /* 0x0000000800007824 */ /* 0x000fe200078e00ff */
[----:B------:R-:W-:-:S02]  /*15d0*/  LEA R69, R69, UR47, 0x3 ;  /* 0x0000002f45457c11 */ /* 0x000fc4000f8e18ff */
[----:B------:R-:W-:Y:S02]  /*15e0*/  SEL R76, RZ, 0x1, P0 ;  /* 0x00000001ff4c7807 */ /* 0x000fe40000000000 */
[----:B------:R-:W-:Y:S01]  /*15f0*/  LOP3.LUT R0, R0, 0x8, RZ, 0xc0, !PT ;  /* 0x0000000800007812 */ /* 0x000fe200078ec0ff */
[----:B-1----:R-:W-:-:S03]  /*1600*/  IMAD R68, R4, -0x2, R7 ;  /* 0xfffffffe04447824 */ /* 0x002fc600078e0207 */
[C---:B------:R-:W-:Y:S02]  /*1610*/  LOP3.LUT R77, R0.reuse, 0x8, RZ, 0x3c, !PT ;  /* 0x00000008004d7812 */ /* 0x040fe400078e3cff */
[----:B------:R-:W-:-:S07]  /*1620*/  LOP3.LUT R70, R0, 0x18, RZ, 0x3c, !PT ;  /* 0x0000001800467812 */ /* 0x000fce00078e3cff */
.L_x_109:
[----:B------:R-:W-:-:S04]  /*1630*/  SHF.L.U32 R0, R76, 0x1f, RZ ;  /* 0x0000001f4c007819 */ /* 0x000fc800000006ff */
[----:B0-----:R-:W0:Y:S02]  /*1640*/  SYNCS.PHASECHK.TRANS64.TRYWAIT P0, [R69+URZ+-0x8], R0 ;  /* 0xfffff800450075a7 */ /* 0x001e24000800017f */
[----:B012-4-:R-:W-:Y:S05]  /*1650*/  @!P0 BRA `(.L_x_15) ;  /* 0x0000005400788947 */ /* 0x017fea0003800000 */
.L_x_136:
[----:B------:R-:W-:-:S04]  /*1660*/  UIADD3 UR4, UR40, 0x800, URZ ;  /* 0x0000080028047890 */ /* 0x000fc8000fffe03f */
[----:B------:R-:W-:-:S06]  /*1670*/  ULOP3.LUT UP0, URZ, UR4, 0x9f, URZ, 0xc0, !UPT ;  /* 0x0000009f043f7892 */ /* 0x000fcc000f80c03f */
[----:B------:R-:W-:-:S13]  /*1680*/  PLOP3.LUT P0, PT, PT, PT, UP0, 0x80, 0x0 ;  /* 0x000000000000781c */ /* 0x000fda0003f0f008 */
[----:B------:R-:W-:Y:S05]  /*1690*/  @!P0 BRA `(.L_x_16) ;  /* 0x0000000000408947 */ /* 0x000fea0003800000 */
[----:B0-----:R-:W-:Y:S01]  /*16a0*/  MOV R0, 0x0 ;  /* 0x0000000000007802 */ /* 0x001fe20000000f00 */
[----:B------:R-:W-:Y:S01]  /*16b0*/  ULDC.64 UR4, c[0x4][0x70] ;  /* 0x01001c0000047ab9 */ /* 0x000fe20000000a00 */
[----:B------:R-:W-:Y:S01]  /*16c0*/  ULDC.64 UR6, c[0x4][0x8] ;  /* 0x0100020000067ab9 */ /* 0x000fe20000000a00 */
[----:B------:R-:W-:Y:S01]  /*16d0*/  IMAD.U32 R4, RZ, RZ, UR4 ;  /* 0x00000004ff047e24 */ /* 0x000fe2000f8e00ff */
[----:B------:R0:W1:Y:S01]  /*16e0*/  LDC.64 R14, c[0x4][R0] ;  /* 0x01000000000e7b82 */ /* 0x0000620000000a00 */
[----:B------:R-:W-:Y:S01]  /*16f0*/  IMAD.U32 R5, RZ, RZ, UR5 ;  /* 0x00000005ff057e24 */ /* 0x000fe2000f8e00ff */
[----:B------:R-:W-:Y:S01]  /*1700*/  ULDC.64 UR4, c[0x4][0x78] ;  /* 0x01001e0000047ab9 */ /* 0x000fe20000000a00 */
[----:B------:R-:W-:Y:S02]  /*1710*/  IMAD.U32 R10, RZ, RZ, UR6 ;  /* 0x00000006ff0a7e24 */ /* 0x000fe4000f8e00ff */
[----:B------:R-:W-:Y:S02]  /*1720*/  IMAD.U32 R6, RZ, RZ, UR4 ;  /* 0x00000004ff067e24 */ /* 0x000fe4000f8e00ff */
[----:B------:R-:W-:-:S02]  /*1730*/  IMAD.U32 R7, RZ, RZ, UR5 ;  /* 0x00000005ff077e24 */ /* 0x000fc4000f8e00ff */
[----:B------:R-:W-:Y:S02]  /*1740*/  IMAD.U32 R11, RZ, RZ, UR7 ;  /* 0x00000007ff0b7e24 */ /* 0x000fe4000f8e00ff */
[----:B------:R-:W-:Y:S02]  /*1750*/  IMAD.MOV.U32 R8, RZ, RZ, 0x70 ;  /* 0x00000070ff087424 */ /* 0x000fe400078e00ff */
[----:B------:R-:W-:Y:S02]  /*1760*/  IMAD.MOV.U32 R12, RZ, RZ, 0x1 ;  /* 0x00000001ff0c7424 */ /* 0x000fe400078e00ff */
[----:B0-----:R-:W-:-:S07]  /*1770*/  IMAD.MOV.U32 R13, RZ, RZ, RZ ;  /* 0x000000ffff0d7224 */ /* 0x001fce00078e00ff */
[----:B------:R-:W-:-:S07]  /*1780*/  LEPC R20, `(.L_x_16) ;  /* 0x000000001014794e */ /* 0x000fce0000000000 */
[----:B-1---5:R-:W-:Y:S05]  /*1790*/  CALL.ABS.NOINC R14 ;  /* 0x000000000e007343 */ /* 0x022fea0003c00000 */
.L_x_16:
[----:B------:R-:W-:-:S04]  /*17a0*/  IMAD.U32 R24, RZ, RZ, UR40 ;  /* 0x00000028ff187e24 */ /* 0x000fc8000f8e00ff */
[----:B------:R-:W-:-:S05]  /*17b0*/  VIADD R24, R24, 0x1c800 ;  /* 0x0001c80018187836 */ /* 0x000fca0000000000 */
[----:B------:R-:W-:-:S13]  /*17c0*/  LOP3.LUT P0, RZ, R24, 0x3ff, RZ, 0xc0, !PT ;  /* 0x000003ff18ff7812 */ /* 0x000fda000780c0ff */
[----:B------:R-:W-:Y:S05]  /*17d0*/  @!P0 BRA `(.L_x_17) ;  /* 0x00000000007c8947 */ /* 0x000fea0003800000 */
[----:B------:R-:W-:Y:S01]  /*17e0*/  MOV R23, 0x0 ;  /* 0x0000000000177802 */ /* 0x000fe20000000f00 */
[----:B------:R-:W-:Y:S01]  /*17f0*/  ULDC.64 UR4, c[0x4][0x70] ;  /* 0x01001c0000047ab9 */ /* 0x000fe20000000a00 */
[----:B------:R-:W-:Y:S01]  /*1800*/  ULDC.64 UR6, c[0x4][0x78] ;  /* 0x01001e0000067ab9 */ /* 0x000fe20000000a00 */
[----:B------:R-:W-:Y:S01]  /*1810*/  IMAD.U32 R4, RZ, RZ, UR4 ;  /* 0x00000004ff047e24 */ /* 0x000fe2000f8e00ff */
[----:B------:R1:W2:Y:S01]  /*1820*/  LDC.64 R14, c[0x4][R23] ;  /* 0x01000000170e7b82 */ /* 0x0002a20000000a00 */
        /* <DEDUP_REMOVED lines=8> */
[----:B-1----:R-:W-:-:S07]  /*18b0*/  IMAD.MOV.U32 R13, RZ, RZ, RZ ;  /* 0x000000ffff0d7224 */ /* 0x002fce00078e00ff */
[----:B------:R-:W-:-:S07]  /*18c0*/  LEPC R20, `(.L_x_18) ;  /* 0x000000001014794e */ /* 0x000fce0000000000 */
[----:B0-2--5:R-:W-:Y:S05]  /*18d0*/  CALL.ABS.NOINC R14 ;  /* 0x000000000e007343 */ /* 0x025fea0003c00000 */
.L_x_18:
[----:B------:R0:W1:Y:S01]  /*18e0*/  LDC.64 R14, c[0x4][R23] ;  /* 0x01000000170e7b82 */ /* 0x0000620000000a00 */
[----:B------:R-:W-:Y:S01]  /*18f0*/  ULDC.64 UR4, c[0x4][0x70] ;  /* 0x01001c0000047ab9 */ /* 0x000fe20000000a00 */
[----:B------:R-:W-:Y:S01]  /*1900*/  ULDC.64 UR6, c[0x4][0x10] ;  /* 0x0100040000067ab9 */ /* 0x000fe20000000a00 */
[----:B------:R-:W-:Y:S02]  /*1910*/  IMAD.U32 R4, RZ, RZ, UR4 ;  /* 0x00000004ff047e24 */ /* 0x000fe4000f8e00ff */
        /* <DEDUP_REMOVED lines=10> */
[----:B-1----:R-:W-:Y:S05]  /*19c0*/  CALL.ABS.NOINC R14 ;  /* 0x000000000e007343 */ /* 0x002fea0003c00000 */
.L_x_17:
[----:B0-----:R-:W-:Y:S01]  /*19d0*/  IMAD.U32 R0, RZ, RZ, UR41 ;  /* 0x00000029ff007e24 */ /* 0x001fe2000f8e00ff */
[----:B------:R-:W-:-:S04]  /*19e0*/  UMOV UR4, 0xffffffff ;  /* 0xffffffff00047882 */ /* 0x000fc80000000000 */
[----:B------:R-:W-:Y:S01]  /*19f0*/  ISETP.NE.AND P0, PT, R0, 0x3, PT ;  /* 0x000000030000780c */ /* 0x000fe20003f05270 */
[----:B------:R-:W-:-:S12]  /*1a00*/  BRA.DIV UR4, `(.L_x_19) ;  /* 0x0000005204a07947 */ /* 0x000fd8000b800000 */
.L_x_138:
[----:B------:R-:W-:Y:S05]  /*1a10*/  @!P0 BRA `(.L_x_20) ;  /* 0x0000000000048947 */ /* 0x000fea0003800000 */
[----:B------:R-:W-:Y:S01]  /*1a20*/  BPT.TRAP 0x1 ;  /* 0x000000040000795c */ /* 0x000fe20000300000 */
.L_x_20:
[----:B------:R-:W-:Y:S02]  /*1a30*/  IMAD.U32 R3, RZ, RZ, UR38 ;  /* 0x00000026ff037e24 */ /* 0x000fe4000f8e00ff */
[----:B------:R-:W-:-:S03]  /*1a40*/  IMAD.U32 R0, RZ, RZ, UR39 ;  /* 0x00000027ff007e24 */ /* 0x000fc6000f8e00ff */
[----:B------:R-:W-:Y:S02]  /*1a50*/  LEA R3, R3, UR40, 0x3 ;  /* 0x0000002803037c11 */ /* 0x000fe4000f8e18ff */
[----:B------:R-:W-:-:S04]  /*1a60*/  SHF.L.U32 R0, R0, 0x1f, RZ ;  /* 0x0000001f00007819 */ /* 0x000fc800000006ff */
[----:B------:R0:W1:Y:S01]  /*1a70*/  SYNCS.PHASECHK.TRANS64.TRYWAIT P1, [R3+URZ], R0 ;  /* 0x00000000030075a7 */ /* 0x000062000802017f */
[----:B------:R-:W-:Y:S05]  /*1a80*/  @!P0 BRA `(.L_x_21) ;  /* 0x0000000000048947 */ /* 0x000fea0003800000 */
[----:B------:R-:W-:Y:S01]  /*1a90*/  BPT.TRAP 0x1 ;  /* 0x000000040000795c */ /* 0x000fe20000300000 */
.L_x_21:
[----:B-1----:R-:W-:Y:S05]  /*1aa0*/  @P1 BRA `(.L_x_22) ;  /* 0x0000000000081947 */ /* 0x002fea0003800000 */
[----:B------:R-:W1:Y:S02]  /*1ab0*/  SYNCS.PHASECHK.TRANS64.TRYWAIT P1, [R3+URZ], R0 ;  /* 0x00000000030075a7 */ /* 0x000e64000802017f */
[----:B-1----:R-:W-:Y:S05]  /*1ac0*/  @!P1 BRA `(.L_x_23) ;  /* 0x00000050008c9947 */ /* 0x002fea0003800000 */
.L_x_22:
[----:B------:R-:W-:-:S04]  /*1ad0*/  UIADD3 UR4, UR38, 0x1, URZ ;  /* 0x0000000126047890 */ /* 0x000fc8000fffe03f */
[----:B------:R-:W-:Y:S02]  /*1ae0*/  UISETP.NE.AND UP0, UPT, UR4, 0x7, UPT ;  /* 0x000000070400788c */ /* 0x000fe4000bf05270 */
[----:B01----:R-:W-:Y:S02]  /*1af0*/  IMAD.U32 R0, RZ, RZ, UR4 ;  /* 0x00000004ff007e24 */ /* 0x003fe4000f8e00ff */
[----:B------:R-:W-:Y:S02]  /*1b00*/  USEL UR4, URZ, 0x1, UP0 ;  /* 0x000000013f047887 */ /* 0x000fe40008000000 */
[----:B------:R-:W-:Y:S02]  /*1b10*/  PLOP3.LUT P1, PT, PT, PT, UP0, 0x80, 0x0 ;  /* 0x000000000000781c */ /* 0x000fe40003f2f008 */
[----:B------:R-:W-:Y:S02]  /*1b20*/  ULOP3.LUT UR4, UR39, UR4, URZ, 0x3c, !UPT ;  /* 0x0000000427047292 */ /* 0x000fe4000f8e3c3f */
[----:B------:R-:W-:-:S04]  /*1b30*/  SEL R0, R0, RZ, P1 ;  /* 0x000000ff00007207 */ /* 0x000fc80000800000 */
[----:B------:R-:W-:Y:S01]  /*1b40*/  IMAD.U32 R8, RZ, RZ, UR4 ;  /* 0x00000004ff087e24 */ /* 0x000fe2000f8e00ff */
[----:B------:R-:W-:Y:S06]  /*1b50*/  @!P0 BRA `(.L_x_24) ;  /* 0x0000000000048947 */ /* 0x000fec0003800000 */
[----:B------:R-:W-:Y:S01]  /*1b60*/  BPT.TRAP 0x1 ;  /* 0x000000040000795c */ /* 0x000fe20000300000 */
.L_x_24:
[----:B------:R-:W-:Y:S01]  /*1b70*/  IMAD.U32 R3, RZ, RZ, UR38 ;  /* 0x00000026ff037e24 */ /* 0x000fe2000f8e00ff */
[----:B------:R-:W-:Y:S02]  /*1b80*/  ISETP.NE.AND P3, PT, R78, RZ, PT ;  /* 0x000000ff4e00720c */ /* 0x000fe40003f65270 */
[----:B------:R-:W-:Y:S01]  /*1b90*/  SHF.L.U32 R6, R8, 0x1f, RZ ;  /* 0x0000001f08067819 */ /* 0x000fe200000006ff */
[----:B------:R-:W-:Y:S01]  /*1ba0*/  IMAD R3, R3, 0x1000, R62 ;  /* 0x0000100003037824 */ /* 0x000fe200078e023e */
[----:B------:R-:W-:-:S04]  /*1bb0*/  ISETP.NE.AND P2, PT, RZ, UR42, PT ;  /* 0x0000002aff007c0c */ /* 0x000fc8000bf45270 */
[----:B------:R-:W-:Y:S02]  /*1bc0*/  LEA R4, R3, UR40, 0x2 ;  /* 0x0000002803047c11 */ /* 0x000fe4000f8e10ff */
[----:B------:R-:W-:-:S03]  /*1bd0*/  LEA R3, R0, UR40, 0x3 ;  /* 0x0000002800037c11 */ /* 0x000fc6000f8e18ff */
[C---:B------:R-:W-:Y:S01]  /*1be0*/  VIADD R7, R4.reuse, 0x800 ;  /* 0x0000080004077836 */ /* 0x040fe20000000000 */
[----:B------:R0:W1:Y:S01]  /*1bf0*/  SYNCS.PHASECHK.TRANS64.TRYWAIT P1, [R3+URZ], R6 ;  /* 0x00000006030075a7 */ /* 0x000062000802017f */
[----:B------:R-:W-:Y:S01]  /*1c00*/  VIADD R5, R4, 0x890 ;  /* 0x0000089004057836 */ /* 0x000fe20000000000 */
[----:B------:R0:W2:Y:S01]  /*1c10*/  LDS R72, [R4+0x800] ;  /* 0x0008000004487984 */ /* 0x0000a20000000800 */
[----:B------:R-:W-:-:S07]  /*1c20*/  @P3 VIADD R5, R7, 0x70 ;  /* 0x0000007007053836 */ /* 0x000fce0000000000 */
[----:B------:R-:W-:Y:S05]  /*1c30*/  WARPSYNC.ALL ;  /* 0x0000000000007948 */ /* 0x000fea0003800000 */
[----:B------:R-:W-:Y:S04]  /*1c40*/  LDS R73, [R4+0x1000] ;  /* 0x0010000004497984 */ /* 0x000fe80000000800 */
[----:B------:R-:W-:Y:S04]  /*1c50*/  LDS R80, [R4+0x900] ;  /* 0x0009000004507984 */ /* 0x000fe80000000800 */
[----:B------:R-:W-:Y:S04]  /*1c60*/  LDS R81, [R4+0x1100] ;  /* 0x0011000004517984 */ /* 0x000fe80000000800 */
[----:B------:R-:W-:Y:S04]  /*1c70*/  LDS R74, [R5] ;  /* 0x00000000054a7984 */ /* 0x000fe80000000800 */
[----:B------:R-:W2:Y:S04]  /*1c80*/  LDS R75, [R5+0x800] ;  /* 0x00080000054b7984 */ /* 0x000ea80000000800 */
[----:B------:R-:W-:Y:S04]  /*1c90*/  LDS R82, [R5+0x100] ;  /* 0x0001000005527984 */ /* 0x000fe80000000800 */
[----:B------:R-:W3:Y:S01]  /*1ca0*/  LDS R83, [R5+0x900] ;  /* 0x0009000005537984 */ /* 0x000ee20000000800 */
[----:B------:R-:W-:Y:S01]  /*1cb0*/  R2UR UR4, R24 ;  /* 0x00000000180472ca */ /* 0x000fe200000e0000 */
[----:B------:R-:W-:Y:S01]  /*1cc0*/  UMOV UR7, 0x40000040 ;  /* 0x4000004000077882 */ /* 0x000fe20000000000 */
[----:B--2---:R-:W-:-:S11]  /*1cd0*/  WARPGROUP.ARRIVE ;  /* 0x00000000000079c5 */ /* 0x004fd60000000000 */
[----:B------:R-:W-:-:S04]  /*1ce0*/  USHF.R.U32.HI UR4, URZ, 0x4, UR4 ;  /* 0x000000043f047899 */ /* 0x000fc80008011604 */
[----:B------:R-:W-:-:S04]  /*1cf0*/  ULOP3.LUT UR4, UR4, 0x3fff, URZ, 0xc0, !UPT ;  /* 0x00003fff04047892 */ /* 0x000fc8000f8ec03f */
[----:B------:R-:W-:-:S04]  /*1d00*/  ULOP3.LUT UR4, UR4, 0x10000, URZ, 0xfc, !UPT ;  /* 0x0001000004047892 */ /* 0x000fc8000f8efc3f */
[----:B------:R-:W-:-:S07]  /*1d10*/  ULEA UR5, UR38, UR4, 0xa ;  /* 0x0000000426057291 */ /* 0x000fce000f8e503f */
[----:B------:R-:W-:Y:S02]  /*1d20*/  UMOV UR6, UR5 ;  /* 0x0000000500067c82 */ /* 0x000fe40008000000 */
[----:B------:R-:W-:Y:S01]  /*1d30*/  HGMMA.64x64x8.F32.TF32 R24, R72, gdesc[UR4], RZ, !UPT, gsb0 ;  /* 0x04e0000448187df0 */ /* 0x000fe2000c0028ff */
[----:B------:R-:W-:Y:S01]  /*1d40*/  UIADD3 UR6, UR5, 0x2, URZ ;  /* 0x0000000205067890 */ /* 0x000fe2000fffe03f */
[----:B------:R-:W-:Y:S01]  /*1d50*/  UMOV UR7, 0x40000040 ;  /* 0x4000004000077882 */ /* 0x000fe20000000000 */
[----:B------:R-:W-:Y:S02]  /*1d60*/  WARPGROUP.DEPBAR.LE gsb0, 0x0 ;  /* 0x00008000000079c5 */ /* 0x000fe40000010000 */
[----:B---3--:R-:W-:-:S06]  /*1d70*/  WARPGROUP.ARRIVE ;  /* 0x00000000000079c5 */ /* 0x008fcc0000000000 */
[----:B------:R-:W-:Y:S01]  /*1d80*/  HGMMA.64x64x8.F32.TF32 R24, R80, gdesc[UR4], R24, gsb0 ;  /* 0x04e0000450187df0 */ /* 0x000fe20008002818 */
[----:B------:R-:W-:Y:S01]  /*1d90*/  UIADD3 UR6, UR5, 0x4, URZ ;  /* 0x0000000405067890 */ /* 0x000fe2000fffe03f */
[----:B------:R-:W-:Y:S01]  /*1da0*/  UMOV UR7, 0x40000040 ;  /* 0x4000004000077882 */ /* 0x000fe20000000000 */
[----:B------:R-:W-:Y:S02]  /*1db0*/  WARPGROUP.DEPBAR.LE gsb0, 0x0 ;  /* 0x00008000000079c5 */ /* 0x000fe40000010000 */
[----:B------:R-:W-:Y:S04]  /*1dc0*/  LDS R72, [R4+0xa00] ;  /* 0x000a000004487984 */ /* 0x000fe80000000800 */
[----:B------:R-:W-:Y:S04]  /*1dd0*/  LDS R73, [R4+0x1200] ;  /* 0x0012000004497984 */ /* 0x000fe80000000800 */
[----:B------:R-:W-:Y:S04]  /*1de0*/  LDS R74, [R5+0x200] ;  /* 0x00020000054a7984 */ /* 0x000fe80000000800 */
[----:B------:R-:W2:Y:S02]  /*1df0*/  LDS R75, [R5+0xa00] ;  /* 0x000a0000054b7984 */ /* 0x000ea40000000800 */
[----:B--2---:R-:W-:-:S06]  /*1e00*/  WARPGROUP.ARRIVE ;  /* 0x00000000000079c5 */ /* 0x004fcc0000000000 */
        /* <DEDUP_REMOVED lines=45> */
[----:B------:R-:W-:Y:S03]  /*20e0*/  HGMMA.64x64x8.F32.TF32 R24, R72, gdesc[UR4], R24, gsb0 ;  /* 0x04e0000448187df0 */ /* 0x000fe60008002818 */
[----:B------:R-:W-:Y:S02]  /*20f0*/  WARPGROUP.DEPBAR.LE gsb0, 0x0 ;  /* 0x00008000000079c5 */ /* 0x000fe40000010000 */
[----:B------:R-:W-:Y:S05]  /*2100*/  @!P2 BRA `(.L_x_25) ;  /* 0x0000000c00d0a947 */ /* 0x000fea0003800000 */
[----:B------:R-:W-:Y:S05]  /*2110*/  @!P0 BRA `(.L_x_26) ;  /* 0x0000000000048947 */ /* 0x000fea0003800000 */
[----:B------:R-:W-:Y:S01]  /*2120*/  BPT.TRAP 0x1 ;  /* 0x000000040000795c */ /* 0x000fe20000300000 */
.L_x_26:
[----:B------:R-:W-:-:S04]  /*2130*/  IMAD.SHL.U32 R7, R0, 0x1000, RZ ;  /* 0x0000100000077824 */ /* 0x000fc800078e00ff */
[----:B0-----:R-:W-:-:S05]  /*2140*/  IMAD.IADD R4, R62, 0x1, R7 ;  /* 0x000000013e047824 */ /* 0x001fca00078e0207 */
[----:B------:R-:W-:-:S05]  /*2150*/  LEA R4, R4, UR40, 0x2 ;  /* 0x0000002804047c11 */ /* 0x000fca000f8e10ff */
[C---:B------:R-:W-:Y:S02]  /*2160*/  VIADD R9, R4.reuse, 0x800 ;  /* 0x0000080004097836 */ /* 0x040fe40000000000 */
[----:B------:R-:W-:Y:S02]  /*2170*/  VIADD R5, R4, 0x890 ;  /* 0x0000089004057836 */ /* 0x000fe40000000000 */
[----:B------:R-:W-:Y:S01]  /*2180*/  @P3 VIADD R5, R9, 0x70 ;  /* 0x0000007009053836 */ /* 0x000fe20000000000 */
[----:B-1----:R-:W-:Y:S06]  /*2190*/  @P1 BRA `(.L_x_27) ;  /* 0x0000000000081947 */ /* 0x002fec0003800000 */
[----:B------:R-:W0:Y:S02]  /*21a0*/  SYNCS.PHASECHK.TRANS64.TRYWAIT P1, [R3+URZ], R6 ;  /* 0x00000006030075a7 */ /* 0x000e24000802017f */
[----:B0-----:R-:W-:Y:S05]  /*21b0*/  @!P1 BRA `(.L_x_28) ;  /* 0x0000004800e49947 */ /* 0x001fea0003800000 */
.L_x_27:
[----:B0-----:R-:W0:Y:S01]  /*21c0*/  LDC R3, c[0x0][0x28c] ;  /* 0x0000a300ff037b82 */ /* 0x001e220000000800 */
[----:B------:R1:W2:Y:S01]  /*21d0*/  LDS R80, [R4+0x800] ;  /* 0x0008000004507984 */ /* 0x0002a20000000800 */
[----:B------:R-:W-:-:S03]  /*21e0*/  UMOV UR5, UR38 ;  /* 0x0000002600057c82 */ /* 0x000fc60008000000 */
[----:B------:R1:W3:Y:S04]  /*21f0*/  LDS R81, [R4+0x1000] ;  /* 0x0010000004517984 */ /* 0x0002e80000000800 */
[----:B------:R1:W4:Y:S04]  /*2200*/  LDS R82, [R5] ;  /* 0x0000000005527984 */ /* 0x0003280000000800 */
[----:B------:R1:W1:Y:S01]  /*2210*/  LDS R83, [R5+0x800] ;  /* 0x0008000005537984 */ /* 0x0002620000000800 */
[----:B0-----:R-:W-:-:S13]  /*2220*/  ISETP.GE.AND P1, PT, R3, 0x81, PT ;  /* 0x000000810300780c */ /* 0x001fda0003f26270 */
[----:B-1234-:R-:W-:Y:S05]  /*2230*/  @!P1 BRA `(.L_x_29) ;  /* 0x0000000400f49947 */ /* 0x01efea0003800000 */
[----:B------:R-:W-:Y:S01]  /*2240*/  R2UR UR9, R0 ;  /* 0x00000000000972ca */ /* 0x000fe200000e0000 */
[----:B------:R-:W-:Y:S01]  /*2250*/  IMAD.U32 R3, RZ, RZ, UR42 ;  /* 0x0000002aff037e24 */ /* 0x000fe2000f8e00ff */
[----:B------:R-:W-:-:S13]  /*2260*/  UMOV UR5, UR38 ;  /* 0x0000002600057c82 */ /* 0x000fda0008000000 */
.L_x_37:
[----:B------:R-:W-:-:S04]  /*2270*/  UIADD3 UR6, UR9, 0x1, URZ ;  /* 0x0000000109067890 */ /* 0x000fc8000fffe03f */
[----:B------:R-:W-:-:S04]  /*2280*/  UISETP.NE.AND UP0, UPT, UR6, 0x7, UPT ;  /* 0x000000070600788c */ /* 0x000fc8000bf05270 */
[----:B------:R-:W-:Y:S02]  /*2290*/  USEL UR7, URZ, 0x1, UP0 ;  /* 0x000000013f077887 */ /* 0x000fe40008000000 */
[----:B------:R-:W-:-:S04]  /*22a0*/  USEL UR6, UR6, URZ, UP0 ;  /* 0x0000003f06067287 */ /* 0x000fc80008000000 */
[----:B------:R-:W-:Y:S02]  /*22b0*/  LOP3.LUT R8, R8, UR7, RZ, 0x3c, !PT ;  /* 0x0000000708087c12 */ /* 0x000fe4000f8e3cff */
[----:B------:R-:W-:Y:S01]  /*22c0*/  IMAD.U32 R0, RZ, RZ, UR6 ;  /* 0x00000006ff007e24 */ /* 0x000fe2000f8e00ff */
[----:B0-----:R-:W-:Y:S06]  /*22d0*/  @!P0 BRA `(.L_x_30) ;  /* 0x0000000000048947 */ /* 0x001fec0003800000 */
[----:B------:R-:W-:Y:S01]  /*22e0*/  BPT.TRAP 0x1 ;  /* 0x000000040000795c */ /* 0x000fe20000300000 */
.L_x_30:
[----:B------:R-:W-:Y:S01]  /*22f0*/  LEA R6, R0, UR40, 0x3 ;  /* 0x0000002800067c11 */ /* 0x000fe2000f8e18ff */
[----:B------:R-:W-:Y:S01]  /*2300*/  ULEA UR8, UR9, UR4, 0xa ;  /* 0x0000000409087291 */ /* 0x000fe2000f8e503f */
[----:B------:R-:W-:Y:S01]  /*2310*/  SHF.L.U32 R9, R8, 0x1f, RZ ;  /* 0x0000001f08097819 */ /* 0x000fe200000006ff */
[----:B------:R-:W-:Y:S01]  /*2320*/  UMOV UR7, 0x40000040 ;  /* 0x4000004000077882 */ /* 0x000fe20000000000 */
[----:B------:R-:W-:Y:S01]  /*2330*/  IMAD.U32 R5, RZ, RZ, UR9 ;  /* 0x00000009ff057e24 */ /* 0x000fe2000f8e00ff */
[----:B------:R-:W-:Y:S01]  /*2340*/  ISETP.NE.AND P3, PT, R78, RZ, PT ;  /* 0x000000ff4e00720c */ /* 0x000fe20003f65270 */
[----:B------:R0:W1:Y:S01]  /*2350*/  SYNCS.PHASECHK.TRANS64.TRYWAIT P1, [R6+URZ], R9 ;  /* 0x00000009060075a7 */ /* 0x000062000802017f */
[----:B------:R-:W-:Y:S01]  /*2360*/  WARPGROUP.ARRIVE ;  /* 0x00000000000079c5 */ /* 0x000fe20000000000 */
[----:B------:R-:W-:Y:S01]  /*2370*/  UMOV UR6, UR8 ;  /* 0x0000000800067c82 */ /* 0x000fe20008000000 */
[----:B------:R-:W-:-:S04]  /*2380*/  IMAD R4, R5, 0x1000, R62 ;  /* 0x0000100005047824 */ /* 0x000fc800078e023e */
[----:B------:R-:W-:Y:S01]  /*2390*/  HGMMA.64x64x8.F32.TF32 R24, R80, gdesc[UR4], R24, gsb0 ;  /* 0x04e0000450187df0 */ /* 0x000fe20008002818 */
[----:B------:R-:W-:Y:S01]  /*23a0*/  LEA R7, R4, UR40, 0x2 ;  /* 0x0000002804077c11 */ /* 0x000fe2000f8e10ff */
[----:B------:R-:W-:Y:S01]  /*23b0*/  UIADD3 UR6, UR8, 0x2, URZ ;  /* 0x0000000208067890 */ /* 0x000fe2000fffe03f */
[----:B------:R-:W-:-:S03]  /*23c0*/  UMOV UR7, 0x40000040 ;  /* 0x4000004000077882 */ /* 0x000fc60000000000 */
[C---:B------:R-:W-:Y:S02]  /*23d0*/  VIADD R4, R7.reuse, 0x900 ;  /* 0x0000090007047836 */ /* 0x040fe40000000000 */
[----:B------:R-:W-:Y:S02]  /*23e0*/  VIADD R5, R7, 0x990 ;  /* 0x0000099007057836 */ /* 0x000fe40000000000 */
[----:B------:R-:W-:Y:S01]  /*23f0*/  @P3 VIADD R5, R4, 0x70 ;  /* 0x0000007004053836 */ /* 0x000fe20000000000 */
[----:B------:R-:W-:Y:S02]  /*2400*/  WARPGROUP.DEPBAR.LE gsb0, 0x0 ;  /* 0x00008000000079c5 */ /* 0x000fe40000010000 */
[----:B------:R-:W-:Y:S04]  /*2410*/  LDS R72, [R7+0x900] ;  /* 0x0009000007487984 */ /* 0x000fe80000000800 */
[----:B------:R-:W-:Y:S04]  /*2420*/  LDS R73, [R7+0x1100] ;  /* 0x0011000007497984 */ /* 0x000fe80000000800 */
[----:B------:R-:W-:Y:S04]  /*2430*/  LDS R74, [R5] ;  /* 0x00000000054a7984 */ /* 0x000fe80000000800 */
[----:B------:R-:W2:Y:S02]  /*2440*/  LDS R75, [R5+0x800] ;  /* 0x00080000054b7984 */ /* 0x000ea40000000800 */
[----:B--2---:R-:W-:-:S06]  /*2450*/  WARPGROUP.ARRIVE ;  /* 0x00000000000079c5 */ /* 0x004fcc0000000000 */
[----:B------:R-:W-:Y:S03]  /*2460*/  HGMMA.64x64x8.F32.TF32 R24, R72, gdesc[UR4], R24, gsb0 ;  /* 0x04e0000448187df0 */ /* 0x000fe60008002818 */
[----:B------:R-:W-:Y:S02]  /*2470*/  WARPGROUP.DEPBAR.LE gsb0, 0x0 ;  /* 0x00008000000079c5 */ /* 0x000fe40000010000 */
[----:B------:R0:W2:Y:S04]  /*2480*/  LDS R72, [R7+0xa00] ;  /* 0x000a000007487984 */ /* 0x0000a80000000800 */
[----:B------:R0:W3:Y:S04]  /*2490*/  LDS R73, [R7+0x1200] ;  /* 0x0012000007497984 */ /* 0x0000e80000000800 */
[----:B------:R0:W4:Y:S04]  /*24a0*/  LDS R74, [R5+0x100] ;  /* 0x00010000054a7984 */ /* 0x0001280000000800 */
[----:B------:R0:W0:Y:S01]  /*24b0*/  LDS R75, [R5+0x900] ;  /* 0x00090000054b7984 */ /* 0x0000220000000800 */
[----:B-1----:R-:W-:Y:S05]  /*24c0*/  @!P0 BRA `(.L_x_31) ;  /* 0x0000000000048947 */ /* 0x002fea0003800000 */
[----:B------:R-:W-:Y:S01]  /*24d0*/  BPT.TRAP 0x1 ;  /* 0x000000040000795c */ /* 0x000fe20000300000 */
.L_x_31:
[----:B------:R-:W-:Y:S02]  /*24e0*/  UISETP.GT.U32.AND UP0, UPT, UR54, 0x1, UPT ;  /* 0x000000013600788c */ /* 0x000fe4000bf04070 */
[----:B------:R-:W-:-:S04]  /*24f0*/  ULEA UR6, UR5, UR40, 0x3 ;  /* 0x0000002805067291 */ /* 0x000fc8000f8e183f */
[----:B------:R-:W-:Y:S01]  /*2500*/  UIADD3 UR6, UR6, 0x38, URZ ;  /* 0x0000003806067890 */ /* 0x000fe2000fffe03f */
[----:B------:R-:W-:-:S03]  /*2510*/  PLOP3.LUT P2, PT, PT, PT, UP0, 0x80, 0x0 ;  /* 0x000000000000781c */ /* 0x000fc60003f4f008 */
[----:B------:R-:W-:-:S09]  /*2520*/  UPRMT UR6, URZ, 0x654, UR6 ;  /* 0x000006543f067896 */ /* 0x000fd20008000006 */
[----:B------:R-:W-:Y:S01]  /*2530*/  SYNCS.ARRIVE.TRANS64.RED.A1T0 RZ, [UR6], RZ ;  /* 0x000000ffffff79a7 */ /* 0x000fe20008100406 */
[----:B------:R-:W-:Y:S05]  /*2540*/  @P2 BRA `(.L_x_32) ;  /* 0x0000000000042947 */ /* 0x000fea0003800000 */
[----:B------:R-:W-:Y:S01]  /*2550*/  BPT.TRAP 0x1 ;  /* 0x000000040000795c */ /* 0x000fe20000300000 */
.L_x_32:
[----:B------:R-:W-:Y:S01]  /*2560*/  UIADD3 UR6, UR8, 0x4, URZ ;  /* 0x0000000408067890 */ /* 0x000fe2000fffe03f */
[----:B0-234-:R-:W-:Y:S01]  /*2570*/  WARPGROUP.ARRIVE ;  /* 0x00000000000079c5 */ /* 0x01dfe20000000000 */
[----:B------:R-:W-:Y:S01]  /*2580*/  UMOV UR7, 0x40000040 ;  /* 0x4000004000077882 */ /* 0x000fe20000000000 */
[----:B------:R-:W-:-:S04]  /*2590*/  UIADD3 UR5, UR5, 0x1, URZ ;  /* 0x0000000105057890 */ /* 0x000fc8000fffe03f */
[----:B------:R-:W-:-:S05]  /*25a0*/  UISETP.NE.AND UP0, UPT, UR5, 0x7, UPT ;  /* 0x000000070500788c */ /* 0x000fca000bf05270 */
[----:B------:R-:W-:Y:S01]  /*25b0*/  HGMMA.64x64x8.F32.TF32 R24, R72, gdesc[UR4], R24, gsb0 ;  /* 0x04e0000448187df0 */ /* 0x000fe20008002818 */
[----:B------:R-:W-:Y:S01]  /*25c0*/  UIADD3 UR6, UR8, 0x6, URZ ;  /* 0x0000000608067890 */ /* 0x000fe2000fffe03f */
[----:B------:R-:W-:Y:S01]  /*25d0*/  UMOV UR7, 0x40000040 ;  /* 0x4000004000077882 */ /* 0x000fe20000000000 */
[----:B------:R-:W-:Y:S01]  /*25e0*/  USEL UR5, UR5, URZ, UP0 ;  /* 0x0000003f05057287 */ /* 0x000fe20008000000 */
[----:B------:R-:W-:Y:S02]  /*25f0*/  WARPGROUP.DEPBAR.LE gsb0, 0x0 ;  /* 0x00008000000079c5 */ /* 0x000fe40000010000 */
[----:B------:R-:W-:Y:S04]  /*2600*/  LDS R72, [R7+0xb00] ;  /* 0x000b000007487984 */ /* 0x000fe80000000800 */
[----:B------:R-:W-:Y:S04]  /*2610*/  LDS R73, [R7+0x1300] ;  /* 0x0013000007497984 */ /* 0x000fe80000000800 */
[----:B------:R-:W-:Y:S04]  /*2620*/  LDS R74, [R5+0x200] ;  /* 0x00020000054a7984 */ /* 0x000fe80000000800 */
[----:B------:R-:W0:Y:S02]  /*2630*/  LDS R75, [R5+0xa00] ;  /* 0x000a0000054b7984 */ /* 0x000e240000000800 */
[----:B0-----:R-:W-:-:S06]  /*2640*/  WARPGROUP.ARRIVE ;  /* 0x00000000000079c5 */ /* 0x001fcc0000000000 */
[----:B------:R-:W-:Y:S01]  /*2650*/  HGMMA.64x64x8.F32.TF32 R24, R72, gdesc[UR4], R24, gsb0 ;  /* 0x04e0000448187df0 */ /* 0x000fe20008002818 */
[----:B------:R-:W-:Y:S01]  /*2660*/  UIADD3 UR6, UR8, 0x200, URZ ;  /* 0x0000020008067890 */ /* 0x000fe2000fffe03f */
[----:B------:R-:W-:Y:S01]  /*2670*/  UMOV UR7, 0x40000040 ;  /* 0x4000004000077882 */ /* 0x000fe20000000000 */
        /* <DEDUP_REMOVED lines=24> */
[----:B------:R-:W-:Y:S03]  /*2800*/  HGMMA.64x64x8.F32.TF32 R24, R72, gdesc[UR4], R24, gsb0 ;  /* 0x04e0000448187df0 */ /* 0x000fe60008002818 */
[----:B------:R-:W-:Y:S02]  /*2810*/  WARPGROUP.DEPBAR.LE gsb0, 0x0 ;  /* 0x00008000000079c5 */ /* 0x000fe40000010000 */
[----:B------:R0:W1:Y:S04]  /*2820*/  LDS R72, [R7+0xf00] ;  /* 0x000f000007487984 */ /* 0x0000680000000800 */
[----:B------:R0:W2:Y:S04]  /*2830*/  LDS R73, [R7+0x1700] ;  /* 0x0017000007497984 */ /* 0x0000a80000000800 */
[----:B------:R0:W3:Y:S04]  /*2840*/  LDS R74, [R5+0x600] ;  /* 0x00060000054a7984 */ /* 0x0000e80000000800 */
[----:B------:R0:W4:Y:S01]  /*2850*/  LDS R75, [R5+0xe00] ;  /* 0x000e0000054b7984 */ /* 0x0001220000000800 */
[----:B------:R-:W-:Y:S05]  /*2860*/  @!P0 BRA `(.L_x_33) ;  /* 0x0000000000048947 */ /* 0x000fea0003800000 */
[----:B------:R-:W-:Y:S01]  /*2870*/  BPT.TRAP 0x1 ;  /* 0x000000040000795c */ /* 0x000fe20000300000 */
.L_x_33:
[----:B0-----:R-:W-:Y:S01]  /*2880*/  IMAD.SHL.U32 R7, R0, 0x1000, RZ ;  /* 0x0000100000077824 */ /* 0x001fe200078e00ff */
[----:B------:R-:W-:Y:S03]  /*2890*/  BSSY B0, `(.L_x_34) ;  /* 0x0000009000007945 */ /* 0x000fe60003800000 */
[----:B------:R-:W-:-:S05]  /*28a0*/  IMAD.IADD R4, R62, 0x1, R7 ;  /* 0x000000013e047824 */ /* 0x000fca00078e0207 */
[----:B------:R-:W-:-:S05]  /*28b0*/  LEA R5, R4, UR40, 0x2 ;  /* 0x0000002804057c11 */ /* 0x000fca000f8e10ff */
[C---:B------:R-:W-:Y:S02]  /*28c0*/  VIADD R10, R5.reuse, 0x800 ;  /* 0x00000800050a7836 */ /* 0x040fe40000000000 */
[----:B------:R-:W-:Y:S02]  /*28d0*/  VIADD R4, R5, 0x890 ;  /* 0x0000089005047836 */ /* 0x000fe40000000000 */
[----:B------:R-:W-:Y:S01]  /*28e0*/  @P3 VIADD R4, R10, 0x70 ;  /* 0x000000700a043836 */ /* 0x000fe20000000000 */
[----:B------:R-:W-:Y:S06]  /*28f0*/  @P1 BRA `(.L_x_35) ;  /* 0x0000000000081947 */ /* 0x000fec0003800000 */
[----:B------:R-:W0:Y:S02]  /*2900*/  SYNCS.PHASECHK.TRANS64.TRYWAIT P1, [R6+URZ], R9 ;  /* 0x00000009060075a7 */ /* 0x000e24000802017f */
[----:B0-----:R-:W-:Y:S05]  /*2910*/  @!P1 BRA `(.L_x_36) ;  /* 0x0000004400209947 */ /* 0x001fea0003800000 */
.L_x_35:
[----:B------:R-:W-:Y:S05]  /*2920*/  BSYNC B0 ;  /* 0x0000000000007941 */ /* 0x000fea0003800000 */
.L_x_34:
[----:B------:R0:W0:Y:S01]  /*2930*/  LDS R80, [R5+0x800] ;  /* 0x0008000005507984 */ /* 0x0000220000000800 */
[----:B------:R-:W-:Y:S05]  /*2940*/  WARPSYNC.ALL ;  /* 0x0000000000007948 */ /* 0x000fea0003800000 */
[----:B------:R0:W0:Y:S04]  /*2950*/  LDS R81, [R5+0x1000] ;  /* 0x0010000005517984 */ /* 0x0000280000000800 */
[----:B------:R0:W0:Y:S04]  /*2960*/  LDS R82, [R4] ;  /* 0x0000000004527984 */ /* 0x0000280000000800 */
[----:B------:R0:W0:Y:S01]  /*2970*/  LDS R83, [R4+0x800] ;  /* 0x0008000004537984 */ /* 0x0000220000000800 */
[----:B------:R-:W-:Y:S01]  /*2980*/  UIADD3 UR6, UR8, 0x206, URZ ;  /* 0x0000020608067890 */ /* 0x000fe2000fffe03f */
[----:B-1234-:R-:W-:Y:S01]  /*2990*/  WARPGROUP.ARRIVE ;  /* 0x00000000000079c5 */ /* 0x01efe20000000000 */
[----:B------:R-:W-:Y:S01]  /*29a0*/  UMOV UR7, 0x40000040 ;  /* 0x4000004000077882 */ /* 0x000fe20000000000 */
[C---:B------:R-:W-:Y:S01]  /*29b0*/  ISETP.GT.AND P1, PT, R3.reuse, 0x2, PT ;  /* 0x000000020300780c */ /* 0x040fe20003f24270 */
[----:B------:R-:W-:Y:S01]  /*29c0*/  VIADD R3, R3, 0xffffffff ;  /* 0xffffffff03037836 */ /* 0x000fe20000000000 */
[----:B------:R-:W-:-:S04]  /*29d0*/  R2UR UR9, R0 ;  /* 0x00000000000972ca */ /* 0x000fc800000e0000 */
[----:B------:R-:W-:Y:S03]  /*29e0*/  HGMMA.64x64x8.F32.TF32 R24, R72, gdesc[UR4], R24, gsb0 ;  /* 0x04e0000448187df0 */ /* 0x000fe60008002818 */
[----:B------:R-:W-:-:S04]  /*29f0*/  WARPGROUP.DEPBAR.LE gsb0, 0x0 ;  /* 0x00008000000079c5 */ /* 0x000fc80000010000 */
[----:B------:R-:W-:Y:S05]  /*2a00*/  @P1 BRA `(.L_x_37) ;  /* 0xfffffff800181947 */ /* 0x000fea000383ffff */
.L_x_29:
[----:B0-----:R-:W-:Y:S01]  /*2a10*/  IMAD.MOV.U32 R5, RZ, RZ, 0x40000040 ;  /* 0x40000040ff057424 */ /* 0x001fe200078e00ff */
[----:B------:R-:W-:Y:S01]  /*2a20*/  LEA R4, R0, UR4, 0xa ;  /* 0x0000000400047c11 */ /* 0x000fe2000f8e50ff */
[----:B------:R-:W-:Y:S01]  /*2a30*/  WARPGROUP.ARRIVE ;  /* 0x00000000000079c5 */ /* 0x000fe20000000000 */
[----:B------:R-:W-:Y:S01]  /*2a40*/  IMAD.IADD R7, R62, 0x1, R7 ;  /* 0x000000013e077824 */ /* 0x000fe200078e0207 */
[----:B------:R-:W-:Y:S02]  /*2a50*/  ISETP.NE.AND P1, PT, R78, RZ, PT ;  /* 0x000000ff4e00720c */ /* 0x000fe40003f25270 */
[----:B------:R-:W-:Y:S02]  /*2a60*/  R2UR UR6, R4 ;  /* 0x00000000040672ca */ /* 0x000fe400000e0000 */
[----:B------:R-:W-:Y:S02]  /*2a70*/  R2UR UR7, R5 ;  /* 0x00000000050772ca */ /* 0x000fe400000e0000 */
[----:B------:R-:W-:Y:S01]  /*2a80*/  LEA R3, R7, UR40, 0x2 ;  /* 0x0000002807037c11 */ /* 0x000fe2000f8e10ff */
[----:B------:R-:W-:-:S04]  /*2a90*/  IMAD.MOV.U32 R7, RZ, RZ, 0x40000040 ;  /* 0x40000040ff077424 */ /* 0x000fc800078e00ff */
[C---:B------:R-:W-:Y:S02]  /*2aa0*/  VIADD R6, R3.reuse, 0x900 ;  /* 0x0000090003067836 */ /* 0x040fe40000000000 */
[----:B------:R-:W-:Y:S02]  /*2ab0*/  VIADD R0, R3, 0x990 ;  /* 0x0000099003007836 */ /* 0x000fe40000000000 */
[----:B------:R-:W-:Y:S02]  /*2ac0*/  @P1 VIADD R0, R6, 0x70 ;  /* 0x0000007006001836 */ /* 0x000fe40000000000 */
[----:B------:R-:W-:Y:S01]  /*2ad0*/  HGMMA.64x64x8.F32.TF32 R24, R80, gdesc[UR4], R24, gsb0 ;  /* 0x04e0000450187df0 */ /* 0x000fe20008002818 */
[----:B------:R-:W-:Y:S01]  /*2ae0*/  VIADD R6, R4, 0x2 ;  /* 0x0000000204067836 */ /* 0x000fe20000000000 */
[----:B------:R-:W-:-:S04]  /*2af0*/  R2UR UR7, R7 ;  /* 0x00000000070772ca */ /* 0x000fc800000e0000 */
[----:B------:R-:W-:Y:S01]  /*2b00*/  R2UR UR6, R6 ;  /* 0x00000000060672ca */ /* 0x000fe200000e0000 */
[----:B------:R-:W-:Y:S02]  /*2b10*/  WARPGROUP.DEPBAR.LE gsb0, 0x0 ;  /* 0x00008000000079c5 */ /* 0x000fe40000010000 */
[----:B------:R-:W-:Y:S04]  /*2b20*/  LDS R72, [R3+0x900] ;  /* 0x0009000003487984 */ /* 0x000fe80000000800 */
[----:B------:R-:W-:Y:S04]  /*2b30*/  LDS R73, [R3+0x1100] ;  /* 0x0011000003497984 */ /* 0x000fe80000000800 */
[----:B------:R-:W-:Y:S04]  /*2b40*/  LDS R74, [R0] ;  /* 0x00000000004a7984 */ /* 0x000fe80000000800 */
        /* <DEDUP_REMOVED lines=10> */
.L_x_38:
        /* <DEDUP_REMOVED lines=8> */
.L_x_39:
[----:B------:R-:W-:Y:S01]  /*2c70*/  VIADD R6, R4, 0x4 ;  /* 0x0000000404067836 */ /* 0x000fe20000000000 */
[----:B-1234-:R-:W-:Y:S01]  /*2c80*/  WARPGROUP.ARRIVE ;  /* 0x00000000000079c5 */ /* 0x01efe20000000000 */
[----:B------:R-:W-:Y:S02]  /*2c90*/  IMAD.MOV.U32 R7, RZ, RZ, 0x40000040 ;  /* 0x40000040ff077424 */ /* 0x000fe400078e00ff */
[----:B------:R-:W-:Y:S01]  /*2ca0*/  IMAD.MOV.U32 R5, RZ, RZ, 0x40000040 ;  /* 0x40000040ff057424 */ /* 0x000fe200078e00ff */
[----:B------:R-:W-:Y:S01]  /*2cb0*/  R2UR UR6, R6 ;  /* 0x00000000060672ca */ /* 0x000fe200000e0000 */
[----:B------:R-:W-:Y:S01]  /*2cc0*/  VIADD R6, R4, 0x6 ;  /* 0x0000000604067836 */ /* 0x000fe20000000000 */
[----:B------:R-:W-:Y:S01]  /*2cd0*/  R2UR UR7, R7 ;  /* 0x00000000070772ca */ /* 0x000fe200000e0000 */
[----:B------:R-:W-:-:S12]  /*2ce0*/  IMAD.MOV.U32 R7, RZ, RZ, 0x40000040 ;  /* 0x40000040ff077424 */ /* 0x000fd800078e00ff */
[----:B------:R-:W-:Y:S01]  /*2cf0*/  HGMMA.64x64x8.F32.TF32 R24, R72, gdesc[UR4], R24, gsb0 ;  /* 0x04e0000448187df0 */ /* 0x000fe20008002818 */
[----:B------:R-:W-:Y:S01]  /*2d00*/  R2UR UR6, R6 ;  /* 0x00000000060672ca */ /* 0x000fe200000e0000 */
[----:B------:R-:W-:Y:S01]  /*2d10*/  VIADD R6, R4, 0x200 ;  /* 0x0000020004067836 */ /* 0x000fe20000000000 */
[----:B------:R-:W-:Y:S01]  /*2d20*/  R2UR UR7, R7 ;  /* 0x00000000070772ca */ /* 0x000fe200000e0000 */
[----:B------:R-:W-:Y:S01]  /*2d30*/  IMAD.MOV.U32 R7, RZ, RZ, 0x40000040 ;  /* 0x40000040ff077424 */ /* 0x000fe200078e00ff */
[----:B------:R-:W-:Y:S02]  /*2d40*/  WARPGROUP.DEPBAR.LE gsb0, 0x0 ;  /* 0x00008000000079c5 */ /* 0x000fe40000010000 */
[----:B------:R-:W-:Y:S04]  /*2d50*/  LDS R72, [R3+0xb00] ;  /* 0x000b000003487984 */ /* 0x000fe80000000800 */
[----:B------:R-:W-:Y:S04]  /*2d60*/  LDS R73, [R3+0x1300] ;  /* 0x0013000003497984 */ /* 0x000fe80000000800 */
[----:B------:R-:W-:Y:S04]  /*2d70*/  LDS R74, [R0+0x200] ;  /* 0x00020000004a7984 */ /* 0x000fe80000000800 */
[----:B------:R-:W1:Y:S02]  /*2d80*/  LDS R75, [R0+0xa00] ;  /* 0x000a0000004b7984 */ /* 0x000e640000000800 */
[----:B-1----:R-:W-:-:S06]  /*2d90*/  WARPGROUP.ARRIVE ;  /* 0x00000000000079c5 */ /* 0x002fcc0000000000 */
        /* <DEDUP_REMOVED lines=13> */
[C---:B------:R-:W-:Y:S01]  /*2e70*/  VIADD R6, R4.reuse, 0x204 ;  /* 0x0000020404067836 */ /* 0x040fe20000000000 */
[----:B------:R-:W-:Y:S01]  /*2e80*/  R2UR UR7, R7 ;  /* 0x00000000070772ca */ /* 0x000fe200000e0000 */
[----:B------:R-:W-:Y:S02]  /*2e90*/  IMAD.MOV.U32 R7, RZ, RZ, 0x40000040 ;  /* 0x40000040ff077424 */ /* 0x000fe400078e00ff */
[----:B------:R-:W-:Y:S01]  /*2ea0*/  VIADD R4, R4, 0x206 ;  /* 0x0000020604047836 */ /* 0x000fe20000000000 */
[----:B------:R-:W-:Y:S02]  /*2eb0*/  WARPGROUP.DEPBAR.LE gsb0, 0x0 ;  /* 0x00008000000079c5 */ /* 0x000fe40000010000 */
[----:B------:R-:W-:Y:S04]  /*2ec0*/  LDS R72, [R3+0xd00] ;  /* 0x000d000003487984 */ /* 0x000fe80000000800 */
[----:B------:R-:W-:Y:S04]  /*2ed0*/  LDS R73, [R3+0x1500] ;  /* 0x0015000003497984 */ /* 0x000fe80000000800 */
[----:B------:R-:W-:Y:S04]  /*2ee0*/  LDS R74, [R0+0x400] ;  /* 0x00040000004a7984 */ /* 0x000fe80000000800 */
[----:B------:R-:W1:Y:S02]  /*2ef0*/  LDS R75, [R0+0xc00] ;  /* 0x000c0000004b7984 */ /* 0x000e640000000800 */
[----:B-1----:R-:W-:-:S06]  /*2f00*/  WARPGROUP.ARRIVE ;  /* 0x00000000000079c5 */ /* 0x002fcc0000000000 */
[----:B------:R-:W-:Y:S01]  /*2f10*/  HGMMA.64x64x8.F32.TF32 R24, R72, gdesc[UR4], R24, gsb0 ;  /* 0x04e0000448187df0 */ /* 0x000fe20008002818 */
[----:B------:R-:W-:Y:S02]  /*2f20*/  R2UR UR6, R6 ;  /* 0x00000000060672ca */ /* 0x000fe400000e0000 */
[----:B------:R-:W-:Y:S01]  /*2f30*/  R2UR UR7, R7 ;  /* 0x00000000070772ca */ /* 0x000fe200000e0000 */
        /* <DEDUP_REMOVED lines=15> */
[----:B------:R-:W-:Y:S03]  /*3030*/  HGMMA.64x64x8.F32.TF32 R24, R72, gdesc[UR4], R24, gsb0 ;  /* 0x04e0000448187df0 */ /* 0x000fe60008002818 */
[----:B------:R-:W-:Y:S02]  /*3040*/  WARPGROUP.DEPBAR.LE gsb0, 0x0 ;  /* 0x00008000000079c5 */ /* 0x000fe40000010000 */
.L_x_25:
[----:B------:R2:W-:Y:S01]  /*3050*/  SYNCS.ARRIVE.TRANS64.A1T0 RZ, [R77+UR47], RZ ;  /* 0x000000ff4dff79a7 */ /* 0x0005e2000810002f */
[----:B------:R-:W-:Y:S05]  /*3060*/  @!P0 BRA `(.L_x_40) ;  /* 0x0000000000048947 */ /* 0x000fea0003800000 */
[----:B------:R-:W-:Y:S01]  /*3070*/  BPT.TRAP 0x1 ;  /* 0x000000040000795c */ /* 0x000fe20000300000 */
.L_x_40:
[----:B------:R-:W-:Y:S02]  /*3080*/  UIADD3 UR6, UR42, UR38, URZ ;  /* 0x000000262a067290 */ /* 0x000fe4000fffe03f */
[----:B------:R-:W-:Y:S02]  /*3090*/  UISETP.GT.U32.AND UP0, UPT, UR54, 0x1, UPT ;  /* 0x000000013600788c */ /* 0x000fe4000bf04070 */
[----:B------:R-:W-:-:S04]  /*30a0*/  UIMAD.WIDE.U32 UR4, UR6, 0x24924925, URZ ;  /* 0x24924925060478a5 */ /* 0x000fc8000f8e003f */
[----:B------:R-:W-:Y:S01]  /*30b0*/  UIADD3 UR4, UR6, -UR5, URZ ;  /* 0x8000000506047290 */ /* 0x000fe2000fffe03f */
[----:B------:R-:W-:-:S03]  /*30c0*/  PLOP3.LUT P0, PT, PT, PT, UP0, 0x80, 0x0 ;  /* 0x000000000000781c */ /* 0x000fc60003f0f008 */
[----:B------:R-:W-:-:S04]  /*30d0*/  ULEA.HI UR4, UR4, UR5, URZ, 0x1f ;  /* 0x0000000504047291 */ /* 0x000fc8000f8ff83f */
[----:B------:R-:W-:-:S04]  /*30e0*/  USHF.R.U32.HI UR4, URZ, 0x2, UR4 ;  /* 0x000000023f047899 */ /* 0x000fc80008011604 */
[----:B------:R-:W-:-:S04]  /*30f0*/  UIMAD UR4, UR4, -0x7, UR6 ;  /* 0xfffffff9040478a4 */ /* 0x000fc8000f8e0206 */
[----:B------:R-:W-:-:S04]  /*3100*/  ULEA UR4, UR4, UR40, 0x3 ;  /* 0x0000002804047291 */ /* 0x000fc8000f8e183f */
[----:B------:R-:W-:-:S04]  /*3110*/  UIADD3 UR4, UR4, 0x38, URZ ;  /* 0x0000003804047890 */ /* 0x000fc8000fffe03f */
[----:B------:R-:W-:-:S09]  /*3120*/  UPRMT UR4, URZ, 0x654, UR4 ;  /* 0x000006543f047896 */ /* 0x000fd20008000004 */
[----:B------:R-:W-:Y:S01]  /*3130*/  SYNCS.ARRIVE.TRANS64.RED.A1T0 RZ, [UR4], RZ ;  /* 0x000000ffffff79a7 */ /* 0x000fe20008100404 */
[----:B------:R-:W-:Y:S05]  /*3140*/  @P0 BRA `(.L_x_41) ;  /* 0x0000000000040947 */ /* 0x000fea0003800000 */
[----:B------:R-:W-:Y:S01]  /*3150*/  BPT.TRAP 0x1 ;  /* 0x000000040000795c */ /* 0x000fe20000300000 */
.L_x_41:
[----:B0-----:R-:W-:Y:S01]  /*3160*/  SHF.L.U32 R0, R76, 0x1f, RZ ;  /* 0x0000001f4c007819 */ /* 0x001fe200000006ff */
[----:B------:R-:W-:Y:S01]  /*3170*/  UISETP.GE.U32.AND UP1, UPT, UR43, 0x7, UPT ;  /* 0x000000072b00788c */ /* 0x000fe2000bf26070 */
[----:B------:R-:W-:Y:S01]  /*3180*/  SHF.R.S32.HI R9, RZ, 0x1f, R19 ;  /* 0x0000001fff097819 */ /* 0x000fe20000011413 */
[----:B------:R-:W-:Y:S01]  /*3190*/  UIADD3 UR38, UR43, UR38, URZ ;  /* 0x000000262b267290 */ /* 0x000fe2000fffe03f */
[----:B------:R-:W0:Y:S03]  /*31a0*/  SYNCS.PHASECHK.TRANS64.TRYWAIT P0, [R69+URZ+0x8], R0 ;  /* 0x00000800450075a7 */ /* 0x000e26000800017f */
[----:B------:R-:W-:-:S04]  /*31b0*/  UISETP.GT.U32.AND UP0, UPT, UR38, 0x6, UPT ;  /* 0x000000062600788c */ /* 0x000fc8000bf04070 */
[----:B------:R-:W-:Y:S02]  /*31c0*/  UISETP.LT.U32.AND UP0, UPT, UR43, 0x7, UP0 ;  /* 0x000000072b00788c */ /* 0x000fe40008701070 */
[----:B------:R-:W-:Y:S02]  /*31d0*/  @UP1 UIMAD.WIDE.U32 UR4, UR38, 0x24924925, URZ ;  /* 0x24924925260418a5 */ /* 0x000fe4000f8e003f */
[----:B------:R-:W-:Y:S02]  /*31e0*/  USEL UR6, URZ, 0x1, !UP0 ;  /* 0x000000013f067887 */ /* 0x000fe4000c000000 */
[----:B------:R-:W-:Y:S02]  /*31f0*/  @UP1 UIADD3 UR4, UR38, -UR5, URZ ;  /* 0x8000000526041290 */ /* 0x000fe4000fffe03f */
[----:B------:R-:W-:Y:S02]  /*3200*/  ULOP3.LUT UR39, UR39, UR6, URZ, 0x3c, !UPT ;  /* 0x0000000627277292 */ /* 0x000fe4000f8e3c3f */
[----:B------:R-:W-:-:S04]  /*3210*/  @UP1 ULEA.HI UR4, UR4, UR5, URZ, 0x1f ;  /* 0x0000000504041291 */ /* 0x000fc8000f8ff83f */
[----:B------:R-:W-:-:S04]  /*3220*/  @UP1 USHF.R.U32.HI UR4, URZ, 0x2, UR4 ;  /* 0x000000023f041899 */ /* 0x000fc80008011604 */
[----:B------:R-:W-:Y:S01]  /*3230*/  @UP1 ULOP3.LUT UR39, UR39, 0x1, UR4, 0x78, !UPT ;  /* 0x0000000127271892 */ /* 0x000fe2000f8e7804 */
[----:B0-----:R-:W-:Y:S11]  /*3240*/  @!P0 BRA `(.L_x_42) ;  /* 0x0000003800e88947 */ /* 0x001ff60003800000 */
.L_x_139:
[----:B------:R-:W-:Y:S01]  /*3250*/  ULDC.64 UR4, c[0x0][0x5d0] ;  /* 0x0001740000047ab9 */ /* 0x000fe20000000a00 */
[----:B------:R-:W-:Y:S01]  /*3260*/  ULDC UR6, c[0x0][0x284] ;  /* 0x0000a10000067ab9 */ /* 0x000fe20000000800 */
[----:B0-----:R-:W-:Y:S02]  /*3270*/  IMAD R0, R9, UR4, RZ ;  /* 0x0000000409007c24 */ /* 0x001fe4000f8e02ff */
[----:B------:R-:W-:Y:S02]  /*3280*/  IMAD.SHL.U32 R12, R18, 0x40, RZ ;  /* 0x00000040120c7824 */ /* 0x000fe400078e00ff */
[C---:B------:R-:W-:Y:S02]  /*3290*/  IMAD R3, R19.reuse, UR5, R0 ;  /* 0x0000000513037c24 */ /* 0x040fe4000f8e0200 */
[----:B------:R-:W-:Y:S01]  /*32a0*/  IMAD.SHL.U32 R0, R22, 0x40, RZ ;  /* 0x0000004016007824 */ /* 0x000fe200078e00ff */
[----:B------:R-:W-:Y:S01]  /*32b0*/  SHF.R.S32.HI R13, RZ, 0x1f, R12 ;  /* 0x0000001fff0d7819 */ /* 0x000fe2000001140c */
[----:B------:R-:W-:Y:S01]  /*32c0*/  IMAD.WIDE.U32 R4, R19, UR4, R60 ;  /* 0x0000000413047c25 */ /* 0x000fe2000f8e003c */
[----:B------:R-:W-:-:S02]  /*32d0*/  ULDC.64 UR4, c[0x0][0x5c8] ;  /* 0x0001720000047ab9 */ /* 0x000fc40000000a00 */
[----:B------:R-:W-:Y:S01]  /*32e0*/  ISETP.GE.AND P0, PT, R0, UR6, PT ;  /* 0x0000000600007c0c */ /* 0x000fe2000bf06270 */
[----:B------:R-:W-:Y:S01]  /*32f0*/  ULDC UR6, c[0x0][0x288] ;  /* 0x0000a20000067ab9 */ /* 0x000fe20000000800 */
[----:B-1----:R-:W-:Y:S01]  /*3300*/  IADD3 R4, P1, R12, R4, RZ ;  /* 0x000000040c047210 */ /* 0x002fe20007f3e0ff */
[----:B------:R-:W-:Y:S01]  /*3310*/  IMAD.WIDE R22, R22, 0x40, R58 ;  /* 0x0000004016167825 */ /* 0x000fe200078e023a */
[----:B------:R-:W-:Y:S02]  /*3320*/  ISETP.GE.OR P0, PT, R12, UR6, P0 ;  /* 0x000000060c007c0c */ /* 0x000fe40008706670 */
[----:B------:R-:W-:Y:S01]  /*3330*/  IADD3.X R5, R13, R5, R3, P1, !PT ;  /* 0x000000050d057210 */ /* 0x000fe20000ffe403 */
[----:B------:R-:W-:-:S04]  /*3340*/  IMAD R7, R23, UR4, RZ ;  /* 0x0000000417077c24 */ /* 0x000fc8000f8e02ff */
[C---:B------:R-:W-:Y:S02]  /*3350*/  IMAD R7, R22.reuse, UR5, R7 ;  /* 0x0000000516077c24 */ /* 0x040fe4000f8e0207 */
[----:B------:R-:W-:-:S04]  /*3360*/  IMAD.WIDE.U32 R72, R22, UR4, R4 ;  /* 0x0000000416487c25 */ /* 0x000fc8000f8e0004 */
[----:B------:R-:W-:Y:S05]  /*3370*/  @P0 BRA `(.L_x_43) ;  /* 0x0000001800d00947 */ /* 0x000fea0003800000 */
[----:B-----5:R-:W-:Y:S01]  /*3380*/  FSETP.NEU.AND P0, PT, R57, RZ, PT ;  /* 0x000000ff3900720b */ /* 0x020fe20003f0d000 */
[----:B------:R-:W-:Y:S01]  /*3390*/  IMAD.IADD R74, R68, 0x1, -R12 ;  /* 0x00000001444a7824 */ /* 0x000fe200078e0a0c */
[----:B------:R-:W-:Y:S01]  /*33a0*/  BSSY B0, `(.L_x_43) ;  /* 0x00001b1000007945 */ /* 0x000fe20003800000 */
[----:B------:R-:W-:Y:S02]  /*33b0*/  IMAD.IADD R0, R71, 0x1, -R0 ;  /* 0x0000000147007824 */ /* 0x000fe400078e0a00 */
[----:B------:R-:W-:Y:S01]  /*33c0*/  IMAD.IADD R7, R73, 0x1, R7 ;  /* 0x0000000149077824 */ /* 0x000fe200078e0207 */
[----:B------:R-:W-:-:S04]  /*33d0*/  ISETP.GT.AND P1, PT, R74, RZ, PT ;  /* 0x000000ff4a00720c */ /* 0x000fc80003f24270 */
[----:B------:R-:W-:-:S03]  /*33e0*/  ISETP.GT.AND P3, PT, R0, RZ, P1 ;  /* 0x000000ff0000720c */ /* 0x000fc60000f64270 */
[----:B------:R-:W-:Y:S10]  /*33f0*/  @!P0 BRA `(.L_x_44) ;  /* 0x0000001000d48947 */ /* 0x000ff40003800000 */
[----:B------:R-:W0:Y:S01]  /*3400*/  LDC.64 R80, c[0x0][0x5b8] ;  /* 0x00016e00ff507b82 */ /* 0x000e220000000a00 */
[----:B------:R-:W-:-:S07]  /*3410*/  ULDC.64 UR4, c[0x0][0x5c0] ;  /* 0x0001700000047ab9 */ /* 0x000fce0000000a00 */
[----:B------:R-:W1:Y:S08]  /*3420*/  LDC.64 R82, c[0x0][0x5b0] ;  /* 0x00016c00ff527b82 */ /* 0x000e700000000a00 */
[----:B------:R-:W3:Y:S01]  /*3430*/  LDC.64 R84, c[0x0][0x5a8] ;  /* 0x00016a00ff547b82 */ /* 0x000ee20000000a00 */
[-C--:B0-----:R-:W-:Y:S02]  /*3440*/  IMAD R6, R9, R80.reuse, RZ ;  /* 0x0000005009067224 */ /* 0x081fe400078e02ff */
[----:B------:R-:W-:-:S04]  /*3450*/  IMAD.WIDE.U32 R4, R19, R80, R60 ;  /* 0x0000005013047225 */ /* 0x000fc800078e003c */
[----:B------:R-:W-:Y:S01]  /*3460*/  IMAD R73, R19, R81, R6 ;  /* 0x0000005113497224 */ /* 0x000fe200078e0206 */
[----:B------:R-:W-:Y:S01]  /*3470*/  IADD3 R8, P0, R12, R4, RZ ;  /* 0x000000040c087210 */ /* 0x000fe20007f1e0ff */
[----:B-1----:R-:W-:-:S03]  /*3480*/  IMAD R3, R23, R82, RZ ;  /* 0x0000005217037224 */ /* 0x002fc600078e02ff */
[----:B------:R-:W-:Y:S01]  /*3490*/  IADD3.X R9, R13, R5, R73, P0, !PT ;  /* 0x000000050d097210 */ /* 0x000fe200007fe449 */
[C---:B------:R-:W-:Y:S02]  /*34a0*/  IMAD R23, R22.reuse, R83, R3 ;  /* 0x0000005316177224 */ /* 0x040fe400078e0203 */
[----:B------:R-:W-:-:S04]  /*34b0*/  IMAD.WIDE.U32 R4, R22, R82, R8 ;  /* 0x0000005216047225 */ /* 0x000fc800078e0008 */
[----:B------:R-:W-:Y:S01]  /*34c0*/  IMAD.IADD R3, R5, 0x1, R23 ;  /* 0x0000000105037824 */ /* 0x000fe200078e0217 */
[----:B---3--:R-:W-:-:S04]  /*34d0*/  LEA R10, P0, R4, R84, 0x2 ;  /* 0x00000054040a7211 */ /* 0x008fc800078010ff */
[----:B------:R-:W-:-:S05]  /*34e0*/  LEA.HI.X R11, R4, R85, R3, 0x2, P0 ;  /* 0x00000055040b7211 */ /* 0x000fca00000f1403 */
[----:B------:R-:W3:Y:S01]  /*34f0*/  @P3 LDG.E.LTC128B R18, desc[UR36][R10.64] ;  /* 0x000000240a123981 */ /* 0x000ee2000c1e1920 */
[----:B------:R-:W-:Y:S01]  /*3500*/  IMAD.WIDE.U32 R4, R22, R82, R12 ;  /* 0x0000005216047225 */ /* 0x000fe200078e000c */
[----:B------:R-:W-:Y:S01]  /*3510*/  ISETP.GT.AND P2, PT, R74, 0x1, PT ;  /* 0x000000014a00780c */ /* 0x000fe20003f44270 */
[----:B------:R-:W-:Y:S01]  /*3520*/  BSSY B1, `(.L_x_45) ;  /* 0x0000017000017945 */ /* 0x000fe20003800000 */
[C---:B------:R-:W-:Y:S01]  /*3530*/  SHF.L.U64.HI R21, R82.reuse, 0x3, R83 ;  /* 0x0000000352157819 */ /* 0x040fe20000010253 */
[----:B------:R-:W-:Y:S01]  /*3540*/  IMAD.SHL.U32 R20, R82, 0x8, RZ ;  /* 0x0000000852147824 */ /* 0x000fe200078e00ff */
[----:B------:R-:W-:Y:S02]  /*3550*/  IADD3 R14, P0, R60, R4, RZ ;  /* 0x000000043c0e7210 */ /* 0x000fe40007f1e0ff */
[----:B------:R-:W-:Y:S01]  /*3560*/  ISETP.GT.AND P4, PT, R0, RZ, P2 ;  /* 0x000000ff0000720c */ /* 0x000fe20001784270 */
[----:B------:R-:W-:Y:S01]  /*3570*/  IMAD.WIDE.U32 R20, R22, R82, R20 ;  /* 0x0000005216147225 */ /* 0x000fe200078e0014 */
[----:B------:R-:W-:-:S02]  /*3580*/  IADD3.X R15, R61, R23, R5, P0, !PT ;  /* 0x000000173d0f7210 */ /* 0x000fc400007fe405 */
[----:B------:R-:W-:Y:S01]  /*3590*/  LEA R6, P0, R72, UR4, 0x2 ;  /* 0x0000000448067c11 */ /* 0x000fe2000f8010ff */
[----:B------:R-:W-:Y:S01]  /*35a0*/  IMAD.IADD R23, R23, 0x1, R21 ;  /* 0x0000000117177824 */ /* 0x000fe200078e0215 */
[----:B------:R-:W-:Y:S01]  /*35b0*/  ISETP.GT.AND P1, PT, R0, 0x8, P1 ;  /* 0x000000080000780c */ /* 0x000fe20000f24270 */
[----:B------:R-:W-:Y:S01]  /*35c0*/  IMAD.WIDE.U32 R14, R19, R80, R14 ;  /* 0x00000050130e7225 */ /* 0x000fe200078e000e */
[----:B------:R-:W-:-:S03]  /*35d0*/  LEA.HI.X R7, R72, UR5, R7, 0x2, P0 ;  /* 0x0000000548077c11 */ /* 0x000fc600080f1407 */
[----:B------:R-:W-:Y:S01]  /*35e0*/  IMAD.IADD R5, R73, 0x1, R15 ;  /* 0x0000000149057824 */ /* 0x000fe200078e020f */
[----:B------:R-:W-:-:S04]  /*35f0*/  LEA R4, P0, R14, R84, 0x2 ;  /* 0x000000540e047211 */ /* 0x000fc800078010ff */
[----:B------:R-:W-:Y:S01]  /*3600*/  LEA.HI.X R5, R14, R85, R5, 0x2, P0 ;  /* 0x000000550e057211 */ /* 0x000fe200000f1405 */
[----:B---3--:R-:W-:-:S04]  /*3610*/  FMUL R3, R18, R57 ;  /* 0x0000003912037220 */ /* 0x008fc80000400000 */
[----:B------:R-:W-:Y:S01]  /*3620*/  FFMA R11, R24, R56, R3 ;  /* 0x00000038180b7223 */ /* 0x000fe20000000003 */
[----:B------:R-:W-:-:S04]  /*3630*/  IADD3 R3, P0, R8, R20, RZ ;  /* 0x0000001408037210 */ /* 0x000fc80007f1e0ff */
[----:B------:R0:W-:Y:S01]  /*3640*/  @P3 STG.E desc[UR36][R6.64], R11 ;  /* 0x0000000b06003986 */ /* 0x0001e2000c101924 */
[----:B------:R-:W-:Y:S01]  /*3650*/  LEA R14, P3, R3, R84, 0x2 ;  /* 0x00000054030e7211 */ /* 0x000fe200078610ff */
[----:B------:R-:W-:Y:S01]  /*3660*/  IMAD.X R10, R23, 0x1, R9, P0 ;  /* 0x00000001170a7824 */ /* 0x000fe200000e0609 */
[----:B------:R-:W-:Y:S11]  /*3670*/  @!P4 BRA `(.L_x_46) ;  /* 0x000000000004c947 */ /* 0x000ff60003800000 */
[----:B------:R1:W5:Y:S02]  /*3680*/  LDG.E.LTC128B R18, desc[UR36][R4.64+0x4] ;  /* 0x0000042404127981 */ /* 0x000364000c1e1920 */
.L_x_46:
[----:B------:R-:W-:Y:S05]  /*3690*/  BSYNC B1 ;  /* 0x0000000000017941 */ /* 0x000fea0003800000 */
.L_x_45:
[----:B-----5:R-:W-:Y:S01]  /*36a0*/  FMUL R8, R18, R57 ;  /* 0x0000003912087220 */ /* 0x020fe20000400000 */
[----:B------:R-:W-:-:S03]  /*36b0*/  LEA.HI.X R15, R3, R85, R10, 0x2, P3 ;  /* 0x00000055030f7211 */ /* 0x000fc600018f140a */
[----:B------:R-:W-:-:S05]  /*36c0*/  FFMA R25, R25, R56, R8 ;  /* 0x0000003819197223 */ /* 0x000fca0000000008 */
[----:B------:R3:W-:Y:S04]  /*36d0*/  @P4 STG.E desc[UR36][R6.64+0x4], R25 ;  /* 0x0000041906004986 */ /* 0x0007e8000c101924 */
[----:B------:R-:W4:Y:S01]  /*36e0*/  @P1 LDG.E.LTC128B R18, desc[UR36][R14.64] ;  /* 0x000000240e121981 */ /* 0x000f22000c1e1920 */
[----:B------:R-:W-:Y:S01]  /*36f0*/  IADD3 R12, P0, P3, R60, R20, R12 ;  /* 0x000000143c0c7210 */ /* 0x000fe20007b1e00c */
[----:B------:R-:W-:Y:S01]  /*3700*/  BSSY B1, `(.L_x_47) ;  /* 0x0000010000017945 */ /* 0x000fe20003800000 */
[----:B0-----:R-:W-:Y:S02]  /*3710*/  SHF.L.U64.HI R11, R65, 0x2, R64 ;  /* 0x00000002410b7819 */ /* 0x001fe40000010240 */
[----:B------:R-:W-:Y:S02]  /*3720*/  IADD3.X R13, R61, R23, R13, P0, P3 ;  /* 0x000000173d0d7210 */ /* 0x000fe400007e640d */
[----:B------:R-:W-:-:S02]  /*3730*/  LEA R10, P3, R65, R6, 0x2 ;  /* 0x00000006410a7211 */ /* 0x000fc400078610ff */
[----:B------:R-:W-:Y:S01]  /*3740*/  ISETP.GT.AND P2, PT, R0, 0x8, P2 ;  /* 0x000000080000780c */ /* 0x000fe20001744270 */
[----:B------:R-:W-:Y:S01]  /*3750*/  IMAD.WIDE.U32 R12, R19, R80, R12 ;  /* 0x00000050130c7225 */ /* 0x000fe200078e000c */
[----:B------:R-:W-:-:S03]  /*3760*/  ISETP.GT.AND P0, PT, R74, 0x8, PT ;  /* 0x000000084a00780c */ /* 0x000fc60003f04270 */
[----:B------:R-:W-:Y:S01]  /*3770*/  IMAD.X R11, R11, 0x1, R7, P3 ;  /* 0x000000010b0b7824 */ /* 0x000fe200018e0607 */
[----:B------:R-:W-:Y:S01]  /*3780*/  LEA R8, P4, R12, R84, 0x2 ;  /* 0x000000540c087211 */ /* 0x000fe200078810ff */
[----:B------:R-:W-:-:S05]  /*3790*/  IMAD.IADD R9, R73, 0x1, R13 ;  /* 0x0000000149097824 */ /* 0x000fca00078e020d */
[----:B------:R-:W-:Y:S01]  /*37a0*/  LEA.HI.X R9, R12, R85, R9, 0x2, P4 ;  /* 0x000000550c097211 */ /* 0x000fe200020f1409 */
[----:B----4-:R-:W-:-:S04]  /*37b0*/  FMUL R3, R18, R57 ;  /* 0x0000003912037220 */ /* 0x010fc80000400000 */
[----:B------:R-:W-:-:S05]  /*37c0*/  FFMA R3, R26, R56, R3 ;  /* 0x000000381a037223 */ /* 0x000fca0000000003 */
[----:B------:R3:W-:Y:S01]  /*37d0*/  @P1 STG.E desc[UR36][R10.64], R3 ;  /* 0x000000030a001986 */ /* 0x0007e2000c101924 */
[----:B------:R-:W-:Y:S05]  /*37e0*/  @!P2 BRA `(.L_x_48) ;  /* 0x000000000004a947 */ /* 0x000fea0003800000 */
[----:B------:R0:W5:Y:S02]  /*37f0*/  LDG.E.LTC128B R18, desc[UR36][R8.64+0x4] ;  /* 0x0000042408127981 */ /* 0x000164000c1e1920 */
.L_x_48:
[----:B------:R-:W-:Y:S05]  /*3800*/  BSYNC B1 ;  /* 0x0000000000017941 */ /* 0x000fea0003800000 */
.L_x_47:
[----:B-----5:R-:W-:Y:S01]  /*3810*/  FMUL R12, R18, R57 ;  /* 0x00000039120c7220 */ /* 0x020fe20000400000 */
[----:B------:R-:W-:Y:S01]  /*3820*/  ISETP.GT.AND P3, PT, R0, RZ, P0 ;  /* 0x000000ff0000720c */ /* 0x000fe20000764270 */
[----:B------:R-:W-:Y:S01]  /*3830*/  BSSY B1, `(.L_x_49) ;  /* 0x0000006000017945 */ /* 0x000fe20003800000 */
[----:B------:R-:W-:Y:S01]  /*3840*/  ISETP.GT.AND P1, PT, R74, 0x9, PT ;  /* 0x000000094a00780c */ /* 0x000fe20003f24270 */
[----:B------:R-:W-:-:S05]  /*3850*/  FFMA R27, R27, R56, R12 ;  /* 0x000000381b1b7223 */ /* 0x000fca000000000c */
[----:B------:R4:W-:Y:S05]  /*3860*/  @P2 STG.E desc[UR36][R10.64+0x4], R27 ;  /* 0x0000041b0a002986 */ /* 0x0009ea000c101924 */
[----:B------:R-:W-:Y:S05]  /*3870*/  @!P3 BRA `(.L_x_50) ;  /* 0x000000000004b947 */ /* 0x000fea0003800000 */
[----:B------:R0:W5:Y:S02]  /*3880*/  LDG.E.LTC128B R18, desc[UR36][R4.64+0x20] ;  /* 0x0000202404127981 */ /* 0x000164000c1e1920 */
.L_x_50:
[----:B------:R-:W-:Y:S05]  /*3890*/  BSYNC B1 ;  /* 0x0000000000017941 */ /* 0x000fea0003800000 */
.L_x_49:
[----:B---3-5:R-:W-:Y:S01]  /*38a0*/  FMUL R3, R18, R57 ;  /* 0x0000003912037220 */ /* 0x028fe20000400000 */
[----:B------:R-:W-:Y:S01]  /*38b0*/  ISETP.GT.AND P2, PT, R0, RZ, P1 ;  /* 0x000000ff0000720c */ /* 0x000fe20000f44270 */
[----:B------:R-:W-:Y:S02]  /*38c0*/  BSSY B1, `(.L_x_51) ;  /* 0x0000005000017945 */ /* 0x000fe40003800000 */
[----:B------:R-:W-:-:S05]  /*38d0*/  FFMA R3, R28, R56, R3 ;  /* 0x000000381c037223 */ /* 0x000fca0000000003 */
[----:B------:R3:W-:Y:S05]  /*38e0*/  @P3 STG.E desc[UR36][R6.64+0x20], R3 ;  /* 0x0000200306003986 */ /* 0x0007ea000c101924 */
[----:B------:R-:W-:Y:S05]  /*38f0*/  @!P2 BRA `(.L_x_52) ;  /* 0x000000000004a947 */ /* 0x000fea0003800000 */
[----:B------:R0:W5:Y:S02]  /*3900*/  LDG.E.LTC128B R18, desc[UR36][R4.64+0x24] ;  /* 0x0000242404127981 */ /* 0x000164000c1e1920 */
.L_x_52:
[----:B------:R-:W-:Y:S05]  /*3910*/  BSYNC B1 ;  /* 0x0000000000017941 */ /* 0x000fea0003800000 */
.L_x_51:
[----:B-----5:R-:W-:Y:S01]  /*3920*/  FMUL R12, R18, R57 ;  /* 0x00000039120c7220 */ /* 0x020fe20000400000 */
[----:B------:R-:W-:Y:S01]  /*3930*/  ISETP.GT.AND P0, PT, R0, 0x8, P0 ;  /* 0x000000080000780c */ /* 0x000fe20000704270 */
[----:B------:R-:W-:Y:S02]  /*3940*/  BSSY B1, `(.L_x_53) ;  /* 0x0000005000017945 */ /* 0x000fe40003800000 */
[----:B------:R-:W-:-:S05]  /*3950*/  FFMA R29, R29, R56, R12 ;  /* 0x000000381d1d7223 */ /* 0x000fca000000000c */
[----:B------:R0:W-:Y:S05]  /*3960*/  @P2 STG.E desc[UR36][R6.64+0x24], R29 ;  /* 0x0000241d06002986 */ /* 0x0001ea000c101924 */
[----:B------:R-:W-:Y:S05]  /*3970*/  @!P0 BRA `(.L_x_54) ;  /* 0x0000000000048947 */ /* 0x000fea0003800000 */
[----:B------:R0:W5:Y:S02]  /*3980*/  LDG.E.LTC128B R18, desc[UR36][R8.64+0x20] ;  /* 0x0000202408127981 */ /* 0x000164000c1e1920 */
.L_x_54:
[----:B------:R-:W-:Y:S05]  /*3990*/  BSYNC B1 ;  /* 0x0000000000017941 */ /* 0x000fea0003800000 */
.L_x_53:
[----:B---3-5:R-:W-:Y:S01]  /*39a0*/  FMUL R3, R18, R57 ;  /* 0x0000003912037220 */ /* 0x028fe20000400000 */
[----:B------:R-:W-:Y:S01]  /*39b0*/  ISETP.GT.AND P2, PT, R0, 0x8, P1 ;  /* 0x000000080000780c */ /* 0x000fe20000f44270 */
[----:B------:R-:W-:Y:S01]  /*39c0*/  BSSY B1, `(.L_x_55) ;  /* 0x0000006000017945 */ /* 0x000fe20003800000 */
[----:B------:R-:W-:Y:S01]  /*39d0*/  ISETP.GT.AND P1, PT, R74, 0x10, PT ;  /* 0x000000104a00780c */ /* 0x000fe20003f24270 */
[----:B------:R-:W-:-:S05]  /*39e0*/  FFMA R3, R30, R56, R3 ;  /* 0x000000381e037223 */ /* 0x000fca0000000003 */
[----:B------:R3:W-:Y:S05]  /*39f0*/  @P0 STG.E desc[UR36][R10.64+0x20], R3 ;  /* 0x000020030a000986 */ /* 0x0007ea000c101924 */
[----:B------:R-:W-:Y:S05]  /*3a00*/  @!P2 BRA `(.L_x_56) ;  /* 0x000000000004a947 */ /* 0x000fea0003800000 */
[----:B------:R0:W5:Y:S02]  /*3a10*/  LDG.E.LTC128B R18, desc[UR36][R8.64+0x24] ;  /* 0x0000242408127981 */ /* 0x000164000c1e1920 */
.L_x_56:
[----:B------:R-:W-:Y:S05]  /*3a20*/  BSYNC B1 ;  /* 0x0000000000017941 */ /* 0x000fea0003800000 */
.L_x_55:
        /* <DEDUP_REMOVED lines=8> */
.L_x_58:
[----:B------:R-:W-:Y:S05]  /*3ab0*/  BSYNC B1 ;  /* 0x0000000000017941 */ /* 0x000fea0003800000 */
.L_x_57:
[----:B---3-5:R-:W-:Y:S01]  /*3ac0*/  FMUL R3, R18, R57 ;  /* 0x0000003912037220 */ /* 0x028fe20000400000 */
[----:B------:R-:W-:Y:S01]  /*3ad0*/  ISETP.GT.AND P4, PT, R0, RZ, P0 ;  /* 0x000000ff0000720c */ /* 0x000fe20000784270 */
[----:B------:R-:W-:Y:S02]  /*3ae0*/  BSSY B1, `(.L_x_59) ;  /* 0x0000005000017945 */ /* 0x000fe40003800000 */
[----:B------:R-:W-:-:S05]  /*3af0*/  FFMA R3, R32, R56, R3 ;  /* 0x0000003820037223 */ /* 0x000fca0000000003 */
[----:B------:R3:W-:Y:S05]  /*3b00*/  @P3 STG.E desc[UR36][R6.64+0x40], R3 ;  /* 0x0000400306003986 */ /* 0x0007ea000c101924 */
[----:B------:R-:W-:Y:S05]  /*3b10*/  @!P4 BRA `(.L_x_60) ;  /* 0x000000000004c947 */ /* 0x000fea0003800000 */
[----:B------:R0:W5:Y:S02]  /*3b20*/  LDG.E.LTC128B R18, desc[UR36][R4.64+0x44] ;  /* 0x0000442404127981 */ /* 0x000164000c1e1920 */
.L_x_60:
[----:B------:R-:W-:Y:S05]  /*3b30*/  BSYNC B1 ;  /* 0x0000000000017941 */ /* 0x000fea0003800000 */
.L_x_59:
[----:B-----5:R-:W-:Y:S01]  /*3b40*/  FMUL R12, R18, R57 ;  /* 0x00000039120c7220 */ /* 0x020fe20000400000 */
[----:B------:R-:W-:Y:S01]  /*3b50*/  ISETP.GT.AND P2, PT, R0, 0x8, P1 ;  /* 0x000000080000780c */ /* 0x000fe20000f44270 */
[----:B------:R-:W-:Y:S02]  /*3b60*/  BSSY B1, `(.L_x_61) ;  /* 0x0000005000017945 */ /* 0x000fe40003800000 */
[----:B------:R-:W-:-:S05]  /*3b70*/  FFMA R33, R33, R56, R12 ;  /* 0x0000003821217223 */ /* 0x000fca000000000c */
[----:B------:R0:W-:Y:S05]  /*3b80*/  @P4 STG.E desc[UR36][R6.64+0x44], R33 ;  /* 0x0000442106004986 */ /* 0x0001ea000c101924 */
[----:B------:R-:W-:Y:S05]  /*3b90*/  @!P2 BRA `(.L_x_62) ;  /* 0x000000000004a947 */ /* 0x000fea0003800000 */
[----:B------:R0:W5:Y:S02]  /*3ba0*/  LDG.E.LTC128B R18, desc[UR36][R8.64+0x40] ;  /* 0x0000402408127981 */ /* 0x000164000c1e1920 */
.L_x_62:
[----:B------:R-:W-:Y:S05]  /*3bb0*/  BSYNC B1 ;  /* 0x0000000000017941 */ /* 0x000fea0003800000 */
.L_x_61:
        /* <DEDUP_REMOVED lines=8> */
.L_x_64:
[----:B------:R-:W-:Y:S05]  /*3c40*/  BSYNC B1 ;  /* 0x0000000000017941 */ /* 0x000fea0003800000 */
.L_x_63:
        /* <DEDUP_REMOVED lines=8> */
.L_x_66:
[----:B------:R-:W-:Y:S05]  /*3cd0*/  BSYNC B1 ;  /* 0x0000000000017941 */ /* 0x000fea0003800000 */
.L_x_65:
[----:B---3-5:R-:W-:Y:S01]  /*3ce0*/  FMUL R3, R18, R57 ;  /* 0x0000003912037220 */ /* 0x028fe20000400000 */
[----:B------:R-:W-:Y:S01]  /*3cf0*/  ISETP.GT.AND P3, PT, R0, RZ, P0 ;  /* 0x000000ff0000720c */ /* 0x000fe20000764270 */
[----:B------:R-:W-:Y:S02]  /*3d00*/  BSSY B1, `(.L_x_67) ;  /* 0x0000005000017945 */ /* 0x000fe40003800000 */
[----:B------:R-:W-:-:S05]  /*3d10*/  FFMA R3, R36, R56, R3 ;  /* 0x0000003824037223 */ /* 0x000fca0000000003 */
[----:B------:R3:W-:Y:S05]  /*3d20*/  @P2 STG.E desc[UR36][R6.64+0x60], R3 ;  /* 0x0000600306002986 */ /* 0x0007ea000c101924 */
[----:B------:R-:W-:Y:S05]  /*3d30*/  @!P3 BRA `(.L_x_68) ;  /* 0x000000000004b947 */ /* 0x000fea0003800000 */
[----:B------:R0:W5:Y:S02]  /*3d40*/  LDG.E.LTC128B R18, desc[UR36][R4.64+0x64] ;  /* 0x0000642404127981 */ /* 0x000164000c1e1920 */
.L_x_68:
[----:B------:R-:W-:Y:S05]  /*3d50*/  BSYNC B1 ;  /* 0x0000000000017941 */ /* 0x000fea0003800000 */
.L_x_67:
[----:B-----5:R-:W-:Y:S01]  /*3d60*/  FMUL R12, R18, R57 ;  /* 0x00000039120c7220 */ /* 0x020fe20000400000 */
[----:B------:R-:W-:Y:S01]  /*3d70*/  ISETP.GT.AND P2, PT, R0, 0x8, P1 ;  /* 0x000000080000780c */ /* 0x000fe20000f44270 */
[----:B------:R-:W-:Y:S02]  /*3d80*/  BSSY B1, `(.L_x_69) ;  /* 0x0000005000017945 */ /* 0x000fe40003800000 */
[----:B------:R-:W-:-:S05]  /*3d90*/  FFMA R37, R37, R56, R12 ;  /* 0x0000003825257223 */ /* 0x000fca000000000c */
[----:B------:R0:W-:Y:S05]  /*3da0*/  @P3 STG.E desc[UR36][R6.64+0x64], R37 ;  /* 0x0000642506003986 */ /* 0x0001ea000c101924 */
[----:B------:R-:W-:Y:S05]  /*3db0*/  @!P2 BRA `(.L_x_70) ;  /* 0x000000000004a947 */ /* 0x000fea0003800000 */
[----:B------:R0:W5:Y:S02]  /*3dc0*/  LDG.E.LTC128B R18, desc[UR36][R8.64+0x60] ;  /* 0x0000602408127981 */ /* 0x000164000c1e1920 */
.L_x_70:
[----:B------:R-:W-:Y:S05]  /*3dd0*/  BSYNC B1 ;  /* 0x0000000000017941 */ /* 0x000fea0003800000 */
.L_x_69:
        /* <DEDUP_REMOVED lines=8> */
.L_x_72:
[----:B------:R-:W-:Y:S05]  /*3e60*/  BSYNC B1 ;  /* 0x0000000000017941 */ /* 0x000fea0003800000 */
.L_x_71:
        /* <DEDUP_REMOVED lines=8> */
.L_x_74:
[----:B------:R-:W-:Y:S05]  /*3ef0*/  BSYNC B1 ;  /* 0x0000000000017941 */ /* 0x000fea0003800000 */
.L_x_73:
[----:B---3-5:R-:W-:Y:S01]  /*3f00*/  FMUL R3, R18, R57 ;  /* 0x0000003912037220 */ /* 0x028fe20000400000 */
[----:B------:R-:W-:Y:S01]  /*3f10*/  ISETP.GT.AND P3, PT, R0, RZ, P0 ;  /* 0x000000ff0000720c */ /* 0x000fe20000764270 */
[----:B------:R-:W-:Y:S02]  /*3f20*/  BSSY B1, `(.L_x_75) ;  /* 0x0000005000017945 */ /* 0x000fe40003800000 */
[----:B------:R-:W-:-:S05]  /*3f30*/  FFMA R3, R40, R56, R3 ;  /* 0x0000003828037223 */ /* 0x000fca0000000003 */
[----:B------:R3:W-:Y:S05]  /*3f40*/  @P2 STG.E desc[UR36][R6.64+0x80], R3 ;  /* 0x0000800306002986 */ /* 0x0007ea000c101924 */
[----:B------:R-:W-:Y:S05]  /*3f50*/  @!P3 BRA `(.L_x_76) ;  /* 0x000000000004b947 */ /* 0x000fea0003800000 */
[----:B------:R0:W5:Y:S02]  /*3f60*/  LDG.E.LTC128B R18, desc[UR36][R4.64+0x84] ;  /* 0x0000842404127981 */ /* 0x000164000c1e1920 */
.L_x_76:
[----:B------:R-:W-:Y:S05]  /*3f70*/  BSYNC B1 ;  /* 0x0000000000017941 */ /* 0x000fea0003800000 */
.L_x_75:
[----:B-----5:R-:W-:Y:S01]  /*3f80*/  FMUL R12, R18, R57 ;  /* 0x00000039120c7220 */ /* 0x020fe20000400000 */
[----:B------:R-:W-:Y:S01]  /*3f90*/  ISETP.GT.AND P2, PT, R0, 0x8, P1 ;  /* 0x000000080000780c */ /* 0x000fe20000f44270 */
[----:B------:R-:W-:Y:S02]  /*3fa0*/  BSSY B1, `(.L_x_77) ;  /* 0x0000005000017945 */ /* 0x000fe40003800000 */
[----:B------:R-:W-:-:S05]  /*3fb0*/  FFMA R41, R41, R56, R12 ;  /* 0x0000003829297223 */ /* 0x000fca000000000c */
[----:B------:R0:W-:Y:S05]  /*3fc0*/  @P3 STG.E desc[UR36][R6.64+0x84], R41 ;  /* 0x0000842906003986 */ /* 0x0001ea000c101924 */
[----:B------:R-:W-:Y:S05]  /*3fd0*/  @!P2 BRA `(.L_x_78) ;  /* 0x000000000004a947 */ /* 0x000fea0003800000 */
[----:B------:R0:W5:Y:S02]  /*3fe0*/  LDG.E.LTC128B R18, desc[UR36][R8.64+0x80] ;  /* 0x0000802408127981 */ /* 0x000164000c1e1920 */
.L_x_78:
[----:B------:R-:W-:Y:S05]  /*3ff0*/  BSYNC B1 ;  /* 0x0000000000017941 */ /* 0x000fea0003800000 */
.L_x_77:
        /* <DEDUP_REMOVED lines=8> */
.L_x_80:
[----:B------:R-:W-:Y:S05]  /*4080*/  BSYNC B1 ;  /* 0x0000000000017941 */ /* 0x000fea0003800000 */
.L_x_79:
        /* <DEDUP_REMOVED lines=8> */
.L_x_82:
[----:B------:R-:W-:Y:S05]  /*4110*/  BSYNC B1 ;  /* 0x0000000000017941 */ /* 0x000fea0003800000 */
.L_x_81:
[----:B---3-5:R-:W-:Y:S01]  /*4120*/  FMUL R3, R18, R57 ;  /* 0x0000003912037220 */ /* 0x028fe20000400000 */
[----:B------:R-:W-:Y:S01]  /*4130*/  ISETP.GT.AND P3, PT, R0, RZ, P0 ;  /* 0x000000ff0000720c */ /* 0x000fe20000764270 */
[----:B------:R-:W-:Y:S02]  /*4140*/  BSSY B1, `(.L_x_83) ;  /* 0x0000005000017945 */ /* 0x000fe40003800000 */
[----:B------:R-:W-:-:S05]  /*4150*/  FFMA R3, R44, R56, R3 ;  /* 0x000000382c037223 */ /* 0x000fca0000000003 */
[----:B------:R3:W-:Y:S05]  /*4160*/  @P2 STG.E desc[UR36][R6.64+0xa0], R3 ;  /* 0x0000a00306002986 */ /* 0x0007ea000c101924 */
[----:B------:R-:W-:Y:S05]  /*4170*/  @!P3 BRA `(.L_x_84) ;  /* 0x000000000004b947 */ /* 0x000fea0003800000 */
[----:B------:R0:W5:Y:S02]  /*4180*/  LDG.E.LTC128B R18, desc[UR36][R4.64+0xa4] ;  /* 0x0000a42404127981 */ /* 0x000164000c1e1920 */
.L_x_84:
[----:B------:R-:W-:Y:S05]  /*4190*/  BSYNC B1 ;  /* 0x0000000000017941 */ /* 0x000fea0003800000 */
.L_x_83:
[----:B-----5:R-:W-:Y:S01]  /*41a0*/  FMUL R12, R18, R57 ;  /* 0x00000039120c7220 */ /* 0x020fe20000400000 */
[----:B------:R-:W-:Y:S01]  /*41b0*/  ISETP.GT.AND P2, PT, R0, 0x8, P1 ;  /* 0x000000080000780c */ /* 0x000fe20000f44270 */
[----:B------:R-:W-:Y:S02]  /*41c0*/  BSSY B1, `(.L_x_85) ;  /* 0x0000005000017945 */ /* 0x000fe40003800000 */
[----:B------:R-:W-:-:S05]  /*41d0*/  FFMA R45, R45, R56, R12 ;  /* 0x000000382d2d7223 */ /* 0x000fca000000000c */
[----:B------:R0:W-:Y:S05]  /*41e0*/  @P3 STG.E desc[UR36][R6.64+0xa4], R45 ;  /* 0x0000a42d06003986 */ /* 0x0001ea000c101924 */
[----:B------:R-:W-:Y:S05]  /*41f0*/  @!P2 BRA `(.L_x_86) ;  /* 0x000000000004a947 */ /* 0x000fea0003800000 */
[----:B------:R0:W5:Y:S02]  /*4200*/  LDG.E.LTC128B R18, desc[UR36][R8.64+0xa0] ;  /* 0x0000a02408127981 */ /* 0x000164000c1e1920 */
.L_x_86:
[----:B------:R-:W-:Y:S05]  /*4210*/  BSYNC B1 ;  /* 0x0000000000017941 */ /* 0x000fea0003800000 */
.L_x_85:
        /* <DEDUP_REMOVED lines=8> */
.L_x_88:
[----:B------:R-:W-:Y:S05]  /*42a0*/  BSYNC B1 ;  /* 0x0000000000017941 */ /* 0x000fea0003800000 */
.L_x_87:
        /* <DEDUP_REMOVED lines=8> */
.L_x_90:
[----:B------:R-:W-:Y:S05]  /*4330*/  BSYNC B1 ;  /* 0x0000000000017941 */ /* 0x000fea0003800000 */
.L_x_89:
[----:B---3-5:R-:W-:Y:S01]  /*4340*/  FMUL R3, R18, R57 ;  /* 0x0000003912037220 */ /* 0x028fe20000400000 */
[----:B------:R-:W-:Y:S01]  /*4350*/  ISETP.GT.AND P3, PT, R0, RZ, P0 ;  /* 0x000000ff0000720c */ /* 0x000fe20000764270 */
[----:B------:R-:W-:Y:S02]  /*4360*/  BSSY B1, `(.L_x_91) ;  /* 0x0000005000017945 */ /* 0x000fe40003800000 */
[----:B------:R-:W-:-:S05]  /*4370*/  FFMA R3, R48, R56, R3 ;  /* 0x0000003830037223 */ /* 0x000fca0000000003 */
[----:B------:R3:W-:Y:S05]  /*4380*/  @P2 STG.E desc[UR36][R6.64+0xc0], R3 ;  /* 0x0000c00306002986 */ /* 0x0007ea000c101924 */
[----:B------:R-:W-:Y:S05]  /*4390*/  @!P3 BRA `(.L_x_92) ;  /* 0x000000000004b947 */ /* 0x000fea0003800000 */
[----:B------:R0:W5:Y:S02]  /*43a0*/  LDG.E.LTC128B R18, desc[UR36][R4.64+0xc4] ;  /* 0x0000c42404127981 */ /* 0x000164000c1e1920 */
.L_x_92:
[----:B------:R-:W-:Y:S05]  /*43b0*/  BSYNC B1 ;  /* 0x0000000000017941 */ /* 0x000fea0003800000 */
.L_x_91:
[----:B-----5:R-:W-:Y:S01]  /*43c0*/  FMUL R12, R18, R57 ;  /* 0x00000039120c7220 */ /* 0x020fe20000400000 */
[----:B------:R-:W-:Y:S01]  /*43d0*/  ISETP.GT.AND P2, PT, R0, 0x8, P1 ;  /* 0x000000080000780c */ /* 0x000fe20000f44270 */
[----:B------:R-:W-:Y:S02]  /*43e0*/  BSSY B1, `(.L_x_93) ;  /* 0x0000005000017945 */ /* 0x000fe40003800000 */
[----:B------:R-:W-:-:S05]  /*43f0*/  FFMA R49, R49, R56, R12 ;  /* 0x0000003831317223 */ /* 0x000fca000000000c */
[----:B------:R0:W-:Y:S05]  /*4400*/  @P3 STG.E desc[UR36][R6.64+0xc4], R49 ;  /* 0x0000c43106003986 */ /* 0x0001ea000c101924 */
[----:B------:R-:W-:Y:S05]  /*4410*/  @!P2 BRA `(.L_x_94) ;  /* 0x000000000004a947 */ /* 0x000fea0003800000 */
[----:B------:R0:W5:Y:S02]  /*4420*/  LDG.E.LTC128B R18, desc[UR36][R8.64+0xc0] ;  /* 0x0000c02408127981 */ /* 0x000164000c1e1920 */
.L_x_94:
[----:B------:R-:W-:Y:S05]  /*4430*/  BSYNC B1 ;  /* 0x0000000000017941 */ /* 0x000fea0003800000 */
.L_x_93:
        /* <DEDUP_REMOVED lines=8> */
.L_x_96:
[----:B------:R-:W-:Y:S05]  /*44c0*/  BSYNC B1 ;  /* 0x0000000000017941 */ /* 0x000fea0003800000 */
.L_x_95:
        /* <DEDUP_REMOVED lines=8> */
.L_x_98:
[----:B------:R-:W-:Y:S05]  /*4550*/  BSYNC B1 ;  /* 0x0000000000017941 */ /* 0x000fea0003800000 */
.L_x_97:
[----:B---3-5:R-:W-:Y:S01]  /*4560*/  FMUL R3, R18, R57 ;  /* 0x0000003912037220 */ /* 0x028fe20000400000 */
[----:B------:R-:W-:Y:S01]  /*4570*/  ISETP.GT.AND P3, PT, R0, RZ, P0 ;  /* 0x000000ff0000720c */ /* 0x000fe20000764270 */
[----:B------:R-:W-:Y:S02]  /*4580*/  BSSY B1, `(.L_x_99) ;  /* 0x0000005000017945 */ /* 0x000fe40003800000 */
[----:B------:R-:W-:-:S05]  /*4590*/  FFMA R3, R52, R56, R3 ;  /* 0x0000003834037223 */ /* 0x000fca0000000003 */
[----:B------:R3:W-:Y:S05]  /*45a0*/  @P2 STG.E desc[UR36][R6.64+0xe0], R3 ;  /* 0x0000e00306002986 */ /* 0x0007ea000c101924 */
[----:B------:R-:W-:Y:S05]  /*45b0*/  @!P3 BRA `(.L_x_100) ;  /* 0x000000000004b947 */ /* 0x000fea0003800000 */
[----:B------:R0:W5:Y:S02]  /*45c0*/  LDG.E.LTC128B R18, desc[UR36][R4.64+0xe4] ;  /* 0x0000e42404127981 */ /* 0x000164000c1e1920 */
.L_x_100:
[----:B------:R-:W-:Y:S05]  /*45d0*/  BSYNC B1 ;  /* 0x0000000000017941 */ /* 0x000fea0003800000 */
.L_x_99:
[----:B01---5:R-:W-:Y:S01]  /*45e0*/  FMUL R4, R18, R57 ;  /* 0x0000003912047220 */ /* 0x023fe20000400000 */
[----:B------:R-:W-:Y:S01]  /*45f0*/  ISETP.GT.AND P1, PT, R0, 0x8, P1 ;  /* 0x000000080000780c */ /* 0x000fe20000f24270 */
[----:B------:R-:W-:Y:S02]  /*4600*/  BSSY B1, `(.L_x_101) ;  /* 0x0000005000017945 */ /* 0x000fe40003800000 */
[----:B------:R-:W-:-:S05]  /*4610*/  FFMA R53, R53, R56, R4 ;  /* 0x0000003835357223 */ /* 0x000fca0000000004 */
[----:B------:R0:W-:Y:S05]  /*4620*/  @P3 STG.E desc[UR36][R6.64+0xe4], R53 ;  /* 0x0000e43506003986 */ /* 0x0001ea000c101924 */
[----:B------:R-:W-:Y:S05]  /*4630*/  @!P1 BRA `(.L_x_102) ;  /* 0x0000000000049947 */ /* 0x000fea0003800000 */
[----:B------:R1:W5:Y:S02]  /*4640*/  LDG.E.LTC128B R18, desc[UR36][R8.64+0xe0] ;  /* 0x0000e02408127981 */ /* 0x000364000c1e1920 */
.L_x_102:
[----:B------:R-:W-:Y:S05]  /*4650*/  BSYNC B1 ;  /* 0x0000000000017941 */ /* 0x000fea0003800000 */
.L_x_101:
[----:B---3-5:R-:W-:Y:S01]  /*4660*/  FMUL R3, R18, R57 ;  /* 0x0000003912037220 */ /* 0x028fe20000400000 */
[----:B------:R-:W-:Y:S01]  /*4670*/  @P1 IMAD.MOV.U32 R4, RZ, RZ, R10 ;  /* 0x000000ffff041224 */ /* 0x000fe200078e000a */
[----:B------:R-:W-:Y:S01]  /*4680*/  ISETP.GT.AND P0, PT, R0, 0x8, P0 ;  /* 0x000000080000780c */ /* 0x000fe20000704270 */
[----:B------:R-:W-:Y:S02]  /*4690*/  @P1 IMAD.MOV.U32 R5, RZ, RZ, R11 ;  /* 0x000000ffff051224 */ /* 0x000fe400078e000b */
[----:B------:R-:W-:Y:S01]  /*46a0*/  FFMA R3, R54, R56, R3 ;  /* 0x0000003836037223 */ /* 0x000fe20000000003 */
[----:B------:R-:W-:Y:S04]  /*46b0*/  BSSY B1, `(.L_x_103) ;  /* 0x0000004000017945 */ /* 0x000fe80003800000 */
[----:B------:R3:W-:Y:S05]  /*46c0*/  @P1 STG.E desc[UR36][R4.64+0xe0], R3 ;  /* 0x0000e00304001986 */ /* 0x0007ea000c101924 */
[----:B------:R-:W-:Y:S05]  /*46d0*/  @!P0 BRA `(.L_x_104) ;  /* 0x0000000000048947 */ /* 0x000fea0003800000 */
[----:B------:R0:W5:Y:S02]  /*46e0*/  LDG.E.LTC128B R18, desc[UR36][R8.64+0xe4] ;  /* 0x0000e42408127981 */ /* 0x000164000c1e1920 */
.L_x_104:
[----:B------:R-:W-:Y:S05]  /*46f0*/  BSYNC B1 ;  /* 0x0000000000017941 */ /* 0x000fea0003800000 */
.L_x_103:
[----:B-----5:R-:W-:-:S04]  /*4700*/  FMUL R18, R18, R57 ;  /* 0x0000003912127220 */ /* 0x020fc80000400000 */
[----:B------:R-:W-:Y:S01]  /*4710*/  FFMA R55, R55, R56, R18 ;  /* 0x0000003837377223 */ /* 0x000fe20000000012 */
[----:B------:R-:W-:Y:S06]  /*4720*/  @!P0 BRA `(.L_x_105) ;  /* 0x0000000400e08947 */ /* 0x000fec0003800000 */
[----:B------:R0:W-:Y:S01]  /*4730*/  STG.E desc[UR36][R10.64+0xe4], R55 ;  /* 0x0000e4370a007986 */ /* 0x0001e2000c101924 */
[----:B------:R-:W-:Y:S05]  /*4740*/  BRA `(.L_x_105) ;  /* 0x0000000400d87947 */ /* 0x000fea0003800000 */
.L_x_44:
[----:B------:R-:W-:Y:S01]  /*4750*/  ULDC.64 UR4, c[0x0][0x5c0] ;  /* 0x0001700000047ab9 */ /* 0x000fe20000000a00 */
[----:B------:R-:W-:Y:S01]  /*4760*/  ISETP.GT.AND P0, PT, R74, 0x1, PT ;  /* 0x000000014a00780c */ /* 0x000fe20003f04270 */
[-C--:B------:R-:W-:Y:S01]  /*4770*/  FMUL R3, R24, R56.reuse ;  /* 0x0000003818037220 */ /* 0x080fe20000400000 */
[----:B------:R-:W-:Y:S01]  /*4780*/  LEA R4, P2, R72, UR4, 0x2 ;  /* 0x0000000448047c11 */ /* 0x000fe2000f8410ff */
[-C--:B------:R-:W-:Y:S01]  /*4790*/  FMUL R25, R25, R56.reuse ;  /* 0x0000003819197220 */ /* 0x080fe20000400000 */
[----:B------:R-:W-:Y:S01]  /*47a0*/  ISETP.GT.AND P4, PT, R0, RZ, P0 ;  /* 0x000000ff0000720c */ /* 0x000fe20000784270 */
[-C--:B------:R-:W-:Y:S01]  /*47b0*/  FMUL R9, R26, R56.reuse ;  /* 0x000000381a097220 */ /* 0x080fe20000400000 */
[----:B------:R-:W-:Y:S01]  /*47c0*/  LEA.HI.X R5, R72, UR5, R7, 0x2, P2 ;  /* 0x0000000548057c11 */ /* 0x000fe200090f1407 */
[-C--:B------:R-:W-:Y:S01]  /*47d0*/  FMUL R27, R27, R56.reuse ;  /* 0x000000381b1b7220 */ /* 0x080fe20000400000 */
[----:B------:R-:W-:Y:S01]  /*47e0*/  ISETP.GT.AND P2, PT, R0, 0x8, P1 ;  /* 0x000000080000780c */ /* 0x000fe20000f44270 */
[----:B------:R-:W-:Y:S01]  /*47f0*/  FMUL R29, R29, R56 ;  /* 0x000000381d1d7220 */ /* 0x000fe20000400000 */
[C---:B------:R-:W-:Y:S01]  /*4800*/  SHF.L.U64.HI R7, R65.reuse, 0x2, R64 ;  /* 0x0000000241077819 */ /* 0x040fe20000010240 */
[----:B------:R0:W-:Y:S01]  /*4810*/  @P3 STG.E desc[UR36][R4.64], R3 ;  /* 0x0000000304003986 */ /* 0x0001e2000c101924 */
[----:B------:R-:W-:Y:S01]  /*4820*/  LEA R6, P3, R65, R4, 0x2 ;  /* 0x0000000441067211 */ /* 0x000fe200078610ff */
[-C--:B------:R-:W-:Y:S01]  /*4830*/  FMUL R31, R31, R56.reuse ;  /* 0x000000381f1f7220 */ /* 0x080fe20000400000 */
[----:B------:R-:W-:Y:S01]  /*4840*/  ISETP.GT.AND P1, PT, R74, 0x8, PT ;  /* 0x000000084a00780c */ /* 0x000fe20003f24270 */
[-C--:B------:R-:W-:Y:S01]  /*4850*/  FMUL R33, R33, R56.reuse ;  /* 0x0000003821217220 */ /* 0x080fe20000400000 */
[----:B------:R-:W-:Y:S01]  /*4860*/  ISETP.GT.AND P0, PT, R0, 0x8, P0 ;  /* 0x000000080000780c */ /* 0x000fe20000704270 */
[----:B------:R-:W-:Y:S01]  /*4870*/  IMAD.X R7, R7, 0x1, R5, P3 ;  /* 0x0000000107077824 */ /* 0x000fe200018e0605 */
[----:B------:R-:W-:Y:S01]  /*4880*/  ISETP.GT.AND P3, PT, R74, 0x9, PT ;  /* 0x000000094a00780c */ /* 0x000fe20003f64270 */
[----:B------:R-:W-:Y:S01]  /*4890*/  @P4 STG.E desc[UR36][R4.64+0x4], R25 ;  /* 0x0000041904004986 */ /* 0x000fe2000c101924 */
[C---:B------:R-:W-:Y:S01]  /*48a0*/  ISETP.GT.AND P4, PT, R0.reuse, RZ, P1 ;  /* 0x000000ff0000720c */ /* 0x040fe20000f84270 */
[-C--:B------:R-:W-:Y:S01]  /*48b0*/  FMUL R35, R35, R56.reuse ;  /* 0x0000003823237220 */ /* 0x080fe20000400000 */
[C---:B------:R-:W-:Y:S01]  /*48c0*/  ISETP.GT.AND P1, PT, R0.reuse, 0x8, P1 ;  /* 0x000000080000780c */ /* 0x040fe20000f24270 */
[----:B------:R1:W-:Y:S01]  /*48d0*/  @P2 STG.E desc[UR36][R6.64], R9 ;  /* 0x0000000906002986 */ /* 0x0003e2000c101924 */
[----:B------:R-:W-:Y:S01]  /*48e0*/  ISETP.GT.AND P2, PT, R0, RZ, P3 ;  /* 0x000000ff0000720c */ /* 0x000fe20001f44270 */
[-C--:B0-----:R-:W-:Y:S01]  /*48f0*/  FMUL R3, R28, R56.reuse ;  /* 0x000000381c037220 */ /* 0x081fe20000400000 */
[----:B------:R-:W-:Y:S01]  /*4900*/  ISETP.GT.AND P3, PT, R0, 0x8, P3 ;  /* 0x000000080000780c */ /* 0x000fe20001f64270 */
[-C--:B------:R-:W-:Y:S01]  /*4910*/  FMUL R37, R37, R56.reuse ;  /* 0x0000003825257220 */ /* 0x080fe20000400000 */
[-C--:B------:R-:W-:Y:S01]  /*4920*/  FMUL R39, R39, R56.reuse ;  /* 0x0000003827277220 */ /* 0x080fe20000400000 */
[----:B------:R-:W-:Y:S01]  /*4930*/  @P0 STG.E desc[UR36][R6.64+0x4], R27 ;  /* 0x0000041b06000986 */ /* 0x000fe2000c101924 */
[----:B------:R-:W-:Y:S01]  /*4940*/  ISETP.GT.AND P0, PT, R74, 0x10, PT ;  /* 0x000000104a00780c */ /* 0x000fe20003f04270 */
[-C--:B------:R-:W-:Y:S01]  /*4950*/  FMUL R41, R41, R56.reuse ;  /* 0x0000003829297220 */ /* 0x080fe20000400000 */
[-C--:B------:R-:W-:Y:S01]  /*4960*/  FMUL R43, R43, R56.reuse ;  /* 0x000000382b2b7220 */ /* 0x080fe20000400000 */
[----:B------:R0:W-:Y:S01]  /*4970*/  @P4 STG.E desc[UR36][R4.64+0x20], R3 ;  /* 0x0000200304004986 */ /* 0x0001e2000c101924 */
[----:B------:R-:W-:Y:S01]  /*4980*/  ISETP.GT.AND P4, PT, R0, RZ, P0 ;  /* 0x000000ff0000720c */ /* 0x000fe20000784270 */
[-C--:B-1----:R-:W-:Y:S01]  /*4990*/  FMUL R9, R30, R56.reuse ;  /* 0x000000381e097220 */ /* 0x082fe20000400000 */
[----:B------:R-:W-:Y:S01]  /*49a0*/  ISETP.GT.AND P0, PT, R0, 0x8, P0 ;  /* 0x000000080000780c */ /* 0x000fe20000704270 */
[----:B------:R-:W-:Y:S01]  /*49b0*/  @P2 STG.E desc[UR36][R4.64+0x24], R29 ;  /* 0x0000241d04002986 */ /* 0x000fe2000c101924 */
[----:B------:R-:W-:Y:S01]  /*49c0*/  ISETP.GT.AND P2, PT, R74, 0x11, PT ;  /* 0x000000114a00780c */ /* 0x000fe20003f44270 */
[-C--:B------:R-:W-:Y:S01]  /*49d0*/  FMUL R45, R45, R56.reuse ;  /* 0x000000382d2d7220 */ /* 0x080fe20000400000 */
[-C--:B------:R-:W-:Y:S01]  /*49e0*/  FMUL R47, R47, R56.reuse ;  /* 0x000000382f2f7220 */ /* 0x080fe20000400000 */
[----:B------:R1:W-:Y:S01]  /*49f0*/  @P1 STG.E desc[UR36][R6.64+0x20], R9 ;  /* 0x0000200906001986 */ /* 0x0003e2000c101924 */
[C---:B------:R-:W-:Y:S01]  /*4a00*/  ISETP.GT.AND P1, PT, R0.reuse, RZ, P2 ;  /* 0x000000ff0000720c */ /* 0x040fe20001724270 */
[-C--:B------:R-:W-:Y:S01]  /*4a10*/  FMUL R49, R49, R56.reuse ;  /* 0x0000003831317220 */ /* 0x080fe20000400000 */
[----:B------:R-:W-:Y:S01]  /*4a20*/  ISETP.GT.AND P2, PT, R0, 0x8, P2 ;  /* 0x000000080000780c */ /* 0x000fe20001744270 */
[-C--:B0-----:R-:W-:Y:S01]  /*4a30*/  FMUL R3, R32, R56.reuse ;  /* 0x0000003820037220 */ /* 0x081fe20000400000 */
[----:B------:R-:W-:Y:S01]  /*4a40*/  @P3 STG.E desc[UR36][R6.64+0x24], R31 ;  /* 0x0000241f06003986 */ /* 0x000fe2000c101924 */
[----:B------:R-:W-:Y:S01]  /*4a50*/  ISETP.GT.AND P3, PT, R74, 0x18, PT ;  /* 0x000000184a00780c */ /* 0x000fe20003f64270 */
[-C--:B------:R-:W-:Y:S01]  /*4a60*/  FMUL R51, R51, R56.reuse ;  /* 0x0000003833337220 */ /* 0x080fe20000400000 */
[-C--:B------:R-:W-:Y:S01]  /*4a70*/  FMUL R53, R53, R56.reuse ;  /* 0x0000003835357220 */ /* 0x080fe20000400000 */
[----:B------:R0:W-:Y:S01]  /*4a80*/  @P4 STG.E desc[UR36][R4.64+0x40], R3 ;  /* 0x0000400304004986 */ /* 0x0001e2000c101924 */
[----:B------:R-:W-:Y:S01]  /*4a90*/  ISETP.GT.AND P4, PT, R0, RZ, P3 ;  /* 0x000000ff0000720c */ /* 0x000fe20001f84270 */
[-C--:B------:R-:W-:Y:S01]  /*4aa0*/  FMUL R11, R54, R56.reuse ;  /* 0x00000038360b7220 */ /* 0x080fe20000400000 */
[-C--:B-1----:R-:W-:Y:S01]  /*4ab0*/  FMUL R9, R34, R56.reuse ;  /* 0x0000003822097220 */ /* 0x082fe20000400000 */
[----:B------:R-:W-:Y:S01]  /*4ac0*/  ISETP.GT.AND P3, PT, R0, 0x8, P3 ;  /* 0x000000080000780c */ /* 0x000fe20001f64270 */
[----:B------:R-:W-:Y:S01]  /*4ad0*/  @P1 STG.E desc[UR36][R4.64+0x44], R33 ;  /* 0x0000442104001986 */ /* 0x000fe2000c101924 */
[----:B------:R-:W-:Y:S01]  /*4ae0*/  ISETP.GT.AND P1, PT, R74, 0x19, PT ;  /* 0x000000194a00780c */ /* 0x000fe20003f24270 */
[----:B------:R-:W-:-:S02]  /*4af0*/  FMUL R55, R55, R56 ;  /* 0x0000003837377220 */ /* 0x000fc40000400000 */
[----:B------:R1:W-:Y:S01]  /*4b00*/  @P0 STG.E desc[UR36][R6.64+0x40], R9 ;  /* 0x0000400906000986 */ /* 0x0003e2000c101924 */
[----:B------:R-:W-:Y:S01]  /*4b10*/  ISETP.GT.AND P0, PT, R0, RZ, P1 ;  /* 0x000000ff0000720c */ /* 0x000fe20000f04270 */
[-C--:B0-----:R-:W-:Y:S02]  /*4b20*/  FMUL R3, R36, R56.reuse ;  /* 0x0000003824037220 */ /* 0x081fe40000400000 */
[----:B------:R-:W-:Y:S01]  /*4b30*/  @P2 STG.E desc[UR36][R6.64+0x44], R35 ;  /* 0x0000442306002986 */ /* 0x000fe2000c101924 */
[----:B------:R-:W-:Y:S02]  /*4b40*/  ISETP.GT.AND P2, PT, R74, 0x20, PT ;  /* 0x000000204a00780c */ /* 0x000fe40003f44270 */
[C---:B------:R-:W-:Y:S01]  /*4b50*/  ISETP.GT.AND P1, PT, R0.reuse, 0x8, P1 ;  /* 0x000000080000780c */ /* 0x040fe20000f24270 */
[----:B------:R0:W-:Y:S01]  /*4b60*/  @P4 STG.E desc[UR36][R4.64+0x60], R3 ;  /* 0x0000600304004986 */ /* 0x0001e2000c101924 */
[C---:B------:R-:W-:Y:S02]  /*4b70*/  ISETP.GT.AND P4, PT, R0.reuse, RZ, P2 ;  /* 0x000000ff0000720c */ /* 0x040fe40001784270 */
[----:B------:R-:W-:Y:S01]  /*4b80*/  ISETP.GT.AND P2, PT, R0, 0x8, P2 ;  /* 0x000000080000780c */ /* 0x000fe20001744270 */
[----:B-1----:R-:W-:-:S02]  /*4b90*/  FMUL R9, R38, R56 ;  /* 0x0000003826097220 */ /* 0x002fc40000400000 */
[----:B------:R-:W-:Y:S01]  /*4ba0*/  @P0 STG.E desc[UR36][R4.64+0x64], R37 ;  /* 0x0000642504000986 */ /* 0x000fe2000c101924 */
[----:B------:R-:W-:-:S03]  /*4bb0*/  ISETP.GT.AND P0, PT, R74, 0x21, PT ;  /* 0x000000214a00780c */ /* 0x000fc60003f04270 */
[----:B------:R1:W-:Y:S01]  /*4bc0*/  @P3 STG.E desc[UR36][R6.64+0x60], R9 ;  /* 0x0000600906003986 */ /* 0x0003e2000c101924 */
[----:B------:R-:W-:Y:S01]  /*4bd0*/  ISETP.GT.AND P3, PT, R0, RZ, P0 ;  /* 0x000000ff0000720c */ /* 0x000fe20000764270 */
[----:B0-----:R-:W-:Y:S01]  /*4be0*/  FMUL R3, R40, R56 ;  /* 0x0000003828037220 */ /* 0x001fe20000400000 */
[----:B------:R-:W-:Y:S01]  /*4bf0*/  ISETP.GT.AND P0, PT, R0, 0x8, P0 ;  /* 0x000000080000780c */ /* 0x000fe20000704270 */
[----:B------:R-:W-:Y:S01]  /*4c00*/  @P1 STG.E desc[UR36][R6.64+0x64], R39 ;  /* 0x0000642706001986 */ /* 0x000fe2000c101924 */
[----:B------:R-:W-:-:S03]  /*4c10*/  ISETP.GT.AND P1, PT, R74, 0x28, PT ;  /* 0x000000284a00780c */ /* 0x000fc60003f24270 */
[----:B------:R0:W-:Y:S01]  /*4c20*/  @P4 STG.E desc[UR36][R4.64+0x80], R3 ;  /* 0x0000800304004986 */ /* 0x0001e2000c101924 */
[C---:B------:R-:W-:Y:S02]  /*4c30*/  ISETP.GT.AND P4, PT, R0.reuse, RZ, P1 ;  /* 0x000000ff0000720c */ /* 0x040fe40000f84270 */
[----:B------:R-:W-:Y:S01]  /*4c40*/  ISETP.GT.AND P1, PT, R0, 0x8, P1 ;  /* 0x000000080000780c */ /* 0x000fe20000f24270 */
[----:B-1----:R-:W-:Y:S02]  /*4c50*/  FMUL R9, R42, R56 ;  /* 0x000000382a097220 */ /* 0x002fe40000400000 */
        /* <DEDUP_REMOVED lines=21> */
[----:B------:R-:W-:Y:S01]  /*4db0*/  ISETP.GT.AND P4, PT, R74, 0x38, PT ;  /* 0x000000384a00780c */ /* 0x000fe20003f84270 */
[----:B-1----:R-:W-:-:S04]  /*4dc0*/  FMUL R9, R50, R56 ;  /* 0x0000003832097220 */ /* 0x002fc80000400000 */
[----:B------:R-:W-:Y:S01]  /*4dd0*/  @P1 STG.E desc[UR36][R4.64+0xc4], R49 ;  /* 0x0000c43104001986 */ /* 0x000fe2000c101924 */
[C---:B------:R-:W-:Y:S02]  /*4de0*/  ISETP.GT.AND P1, PT, R0.reuse, RZ, P4 ;  /* 0x000000ff0000720c */ /* 0x040fe40002724270 */
[C---:B------:R-:W-:Y:S01]  /*4df0*/  ISETP.GT.AND P4, PT, R0.reuse, 0x8, P4 ;  /* 0x000000080000780c */ /* 0x040fe20002784270 */
[----:B------:R-:W-:Y:S01]  /*4e00*/  @P0 STG.E desc[UR36][R6.64+0xc0], R9 ;  /* 0x0000c00906000986 */ /* 0x000fe2000c101924 */
[----:B------:R-:W-:Y:S01]  /*4e10*/  ISETP.GT.AND P0, PT, R0, RZ, P3 ;  /* 0x000000ff0000720c */ /* 0x000fe20001f04270 */
[----:B0-----:R-:W-:Y:S01]  /*4e20*/  FMUL R3, R52, R56 ;  /* 0x0000003834037220 */ /* 0x001fe20000400000 */
[----:B------:R-:W-:Y:S01]  /*4e30*/  ISETP.GT.AND P3, PT, R0, 0x8, P3 ;  /* 0x000000080000780c */ /* 0x000fe20001f64270 */
[----:B------:R-:W-:Y:S06]  /*4e40*/  @P2 STG.E desc[UR36][R6.64+0xc4], R51 ;  /* 0x0000c43306002986 */ /* 0x000fec000c101924 */
[----:B------:R-:W-:Y:S04]  /*4e50*/  @P1 STG.E desc[UR36][R4.64+0xe0], R3 ;  /* 0x0000e00304001986 */ /* 0x000fe8000c101924 */
[----:B------:R0:W-:Y:S02]  /*4e60*/  @P0 STG.E desc[UR36][R4.64+0xe4], R53 ;  /* 0x0000e43504000986 */ /* 0x0001e4000c101924 */
[----:B0-----:R-:W-:-:S02]  /*4e70*/  @P4 IMAD.MOV.U32 R4, RZ, RZ, R6 ;  /* 0x000000ffff044224 */ /* 0x001fc400078e0006 */
[----:B------:R-:W-:-:S05]  /*4e80*/  @P4 IMAD.MOV.U32 R5, RZ, RZ, R7 ;  /* 0x000000ffff054224 */ /* 0x000fca00078e0007 */
[----:B------:R0:W-:Y:S04]  /*4e90*/  @P4 STG.E desc[UR36][R4.64+0xe0], R11 ;  /* 0x0000e00b04004986 */ /* 0x0001e8000c101924 */
[----:B------:R0:W-:Y:S02]  /*4ea0*/  @P3 STG.E desc[UR36][R6.64+0xe4], R55 ;  /* 0x0000e43706003986 */ /* 0x0001e4000c101924 */
.L_x_105:
[----:B------:R-:W-:Y:S05]  /*4eb0*/  BSYNC B0 ;  /* 0x0000000000007941 */ /* 0x000fea0003800000 */
.L_x_43:
[----:B---3--:R-:W-:Y:S01]  /*4ec0*/  IMAD.U32 R3, RZ, RZ, UR58 ;  /* 0x0000003aff037e24 */ /* 0x008fe2000f8e00ff */
[----:B------:R-:W-:Y:S01]  /*4ed0*/  ULDC.64 UR4, c[0x0][0x650] ;  /* 0x0001940000047ab9 */ /* 0x000fe20000000a00 */
[----:B------:R3:W-:Y:S01]  /*4ee0*/  SYNCS.ARRIVE.TRANS64.A1T0 RZ, [R70+UR47], RZ ;  /* 0x000000ff46ff79a7 */ /* 0x0007e2000810002f */
[----:B------:R-:W-:Y:S01]  /*4ef0*/  PRMT R0, RZ, 0x7610, R0 ;  /* 0x00007610ff007816 */ /* 0x000fe20000000000 */
[----:B------:R-:W-:Y:S01]  /*4f00*/  IMAD.MOV.U32 R22, RZ, RZ, -0x1 ;  /* 0xffffffffff167424 */ /* 0x000fe200078e00ff */
[----:B------:R-:W-:Y:S01]  /*4f10*/  LEA R16, P0, R3, R16, 0x1 ;  /* 0x0000001003107211 */ /* 0x000fe200078008ff */
[----:B------:R-:W-:Y:S02]  /*4f20*/  IMAD.MOV.U32 R18, RZ, RZ, -0x1 ;  /* 0xffffffffff127424 */ /* 0x000fe400078e00ff */
[----:B------:R-:W-:Y:S01]  /*4f30*/  IMAD.MOV.U32 R19, RZ, RZ, -0x1 ;  /* 0xffffffffff137424 */ /* 0x000fe200078e00ff */
[----:B------:R-:W-:Y:S02]  /*4f40*/  IADD3.X R17, R17, UR44, RZ, P0, !PT ;  /* 0x0000002c11117c10 */ /* 0x000fe400087fe4ff */
[----:B------:R-:W-:-:S04]  /*4f50*/  ISETP.GE.U32.AND P0, PT, R16, UR4, PT ;  /* 0x0000000410007c0c */ /* 0x000fc8000bf06070 */
[----:B------:R-:W-:-:S13]  /*4f60*/  ISETP.GE.U32.AND.EX P0, PT, R17, UR5, PT, P0 ;  /* 0x0000000511007c0c */ /* 0x000fda000bf06100 */
[----:B---3--:R-:W-:Y:S05]  /*4f70*/  @P0 BRA `(.L_x_106) ;  /* 0x00000004004c0947 */ /* 0x008fea0003800000 */
[----:B0---4-:R-:W0:Y:S01]  /*4f80*/  LDC.64 R10, c[0x0][0x628] ;  /* 0x00018a00ff0a7b82 */ /* 0x011e220000000a00 */
[----:B------:R-:W3:Y:S01]  /*4f90*/  S2R R12, SR_CTAID.X ;  /* 0x00000000000c7919 */ /* 0x000ee20000002500 */
[----:B-1----:R-:W-:Y:S02]  /*4fa0*/  IMAD.MOV.U32 R8, RZ, RZ, R16 ;  /* 0x000000ffff087224 */ /* 0x002fe400078e0010 */
[----:B------:R-:W-:Y:S01]  /*4fb0*/  IMAD.MOV.U32 R9, RZ, RZ, R17 ;  /* 0x000000ffff097224 */ /* 0x000fe200078e0011 */
[----:B------:R-:W1:Y:S03]  /*4fc0*/  S2R R18, SR_CTAID.Y ;  /* 0x0000000000127919 */ /* 0x000e660000002600 */
[----:B------:R-:W4:Y:S08]  /*4fd0*/  LDC R0, c[0x0][0x630] ;  /* 0x00018c00ff007b82 */ /* 0x000f300000000800 */
[----:B------:R-:W1:Y:S01]  /*4fe0*/  LDC.64 R14, c[0x0][0x620] ;  /* 0x00018800ff0e7b82 */ /* 0x000e620000000a00 */
[----:B0-----:R-:W-:-:S04]  /*4ff0*/  ISETP.NE.U32.AND P0, PT, R10, RZ, PT ;  /* 0x000000ff0a00720c */ /* 0x001fc80003f05070 */
[----:B------:R-:W-:-:S13]  /*5000*/  ISETP.NE.AND.EX P0, PT, R11, RZ, PT, P0 ;  /* 0x000000ff0b00720c */ /* 0x000fda0003f05300 */
[----:B-1-34-:R-:W-:Y:S05]  /*5010*/  @!P0 BRA `(.L_x_107) ;  /* 0x0000000000288947 */ /* 0x01afea0003800000 */
        /* <DEDUP_REMOVED lines=10> */
.L_x_107:
[-CC-:B------:R-:W-:Y:S01]  /*50c0*/  SHF.R.U64 R19, R8, R0.reuse, R9.reuse ;  /* 0x0000000008137219 */ /* 0x180fe20000001209 */
[----:B------:R-:W0:Y:S01]  /*50d0*/  LDC.64 R24, c[0x0][0x640] ;  /* 0x00019000ff187b82 */ /* 0x000e220000000a00 */
[----:B------:R-:W-:Y:S01]  /*50e0*/  SHF.R.U32.HI R0, RZ, R0, R9 ;  /* 0x00000000ff007219 */ /* 0x000fe20000011609 */
[----:B------:R-:W-:Y:S01]  /*50f0*/  ULDC UR4, c[0x0][0x150] ;  /* 0x0000540000047ab9 */ /* 0x000fe20000000800 */
[----:B------:R-:W-:Y:S02]  /*5100*/  IADD3 R3, P0, RZ, -R19, RZ ;  /* 0x80000013ff037210 */ /* 0x000fe40007f1e0ff */
[----:B------:R-:W-:-:S03]  /*5110*/  I2FP.F32.U32 R7, R12 ;  /* 0x0000000c00077245 */ /* 0x000fc60000201000 */
[----:B------:R-:W1:Y:S01]  /*5120*/  LDC R6, c[0x0][0x618] ;  /* 0x00018600ff067b82 */ /* 0x000e620000000800 */
[----:B------:R-:W-:Y:S02]  /*5130*/  IMAD.X R5, RZ, RZ, ~R0, P0 ;  /* 0x000000ffff057224 */ /* 0x000fe400000e0e00 */
[----:B------:R-:W-:Y:S01]  /*5140*/  FMUL R7, R7, UR4 ;  /* 0x0000000407077c20 */ /* 0x000fe20008400000 */
[----:B------:R-:W-:Y:S01]  /*5150*/  ULDC UR4, c[0x0][0x154] ;  /* 0x0000550000047ab9 */ /* 0x000fe20000000800 */
[-C--:B------:R-:W-:Y:S02]  /*5160*/  IMAD R0, R5, R14.reuse, RZ ;  /* 0x0000000e05007224 */ /* 0x080fe400078e02ff */
[C---:B------:R-:W-:Y:S01]  /*5170*/  IMAD.WIDE.U32 R4, R3.reuse, R14, R16 ;  /* 0x0000000e03047225 */ /* 0x040fe200078e0010 */
[----:B------:R-:W3:Y:S01]  /*5180*/  LDC R11, c[0x0][0x608] ;  /* 0x00018200ff0b7b82 */ /* 0x000ee20000000800 */
[----:B------:R-:W4:Y:S02]  /*5190*/  F2I.U32.TRUNC.NTZ R7, R7 ;  /* 0x0000000700077305 */ /* 0x000f24000020f000 */
[----:B------:R-:W-:-:S04]  /*51a0*/  IMAD R3, R3, R15, R0 ;  /* 0x0000000f03037224 */ /* 0x000fc800078e0200 */
[----:B------:R-:W-:Y:S01]  /*51b0*/  IMAD.IADD R3, R5, 0x1, R3 ;  /* 0x0000000105037824 */ /* 0x000fe200078e0203 */
[----:B------:R-:W2:Y:S01]  /*51c0*/  LDC R8, c[0x0][0x658] ;  /* 0x00019600ff087b82 */ /* 0x000ea20000000800 */
[----:B------:R-:W-:Y:S02]  /*51d0*/  I2FP.F32.U32 R5, R18 ;  /* 0x0000001200057245 */ /* 0x000fe40000201000 */
[----:B0-----:R-:W-:-:S04]  /*51e0*/  ISETP.NE.U32.AND P0, PT, R24, RZ, PT ;  /* 0x000000ff1800720c */ /* 0x001fc80003f05070 */
[----:B------:R-:W-:Y:S01]  /*51f0*/  ISETP.NE.AND.EX P0, PT, R25, RZ, PT, P0 ;  /* 0x000000ff1900720c */ /* 0x000fe20003f05300 */
[----:B------:R-:W0:Y:S01]  /*5200*/  LDC R9, c[0x0][0x144] ;  /* 0x00005100ff097b82 */ /* 0x000e220000000800 */
[-C--:B-1----:R-:W-:Y:S01]  /*5210*/  SHF.R.U32.HI R0, RZ, R6.reuse, R3 ;  /* 0x00000006ff007219 */ /* 0x082fe20000011603 */
[----:B----4-:R-:W-:Y:S01]  /*5220*/  IMAD.MOV R7, RZ, RZ, -R7 ;  /* 0x000000ffff077224 */ /* 0x010fe200078e0a07 */
[----:B------:R-:W-:Y:S01]  /*5230*/  SHF.R.U64 R13, R4, R6, R3 ;  /* 0x00000006040d7219 */ /* 0x000fe20000001203 */
[----:B------:R-:W-:-:S04]  /*5240*/  FMUL R6, R5, UR4 ;  /* 0x0000000405067c20 */ /* 0x000fc80008400000 */
[----:B------:R-:W1:Y:S01]  /*5250*/  LDC R21, c[0x0][0x148] ;  /* 0x00005200ff157b82 */ /* 0x000e620000000800 */
[-CC-:B---3--:R-:W-:Y:S02]  /*5260*/  SHF.R.U64 R10, R13, R11.reuse, R0.reuse ;  /* 0x0000000b0d0a7219 */ /* 0x188fe40000001200 */
[----:B------:R-:W-:Y:S02]  /*5270*/  SHF.R.U32.HI R3, RZ, R11, R0 ;  /* 0x0000000bff037219 */ /* 0x000fe40000011600 */
[----:B------:R3:W4:Y:S03]  /*5280*/  F2I.U32.TRUNC.NTZ R0, R6 ;  /* 0x0000000600007305 */ /* 0x000726000020f000 */
[----:B------:R-:W1:Y:S01]  /*5290*/  LDC R14, c[0x0][0x648] ;  /* 0x00019200ff0e7b82 */ /* 0x000e620000000800 */
[-CC-:B--2---:R-:W-:Y:S02]  /*52a0*/  SHF.R.U64 R15, R10, R8.reuse, R3.reuse ;  /* 0x000000080a0f7219 */ /* 0x184fe40000001203 */
[----:B------:R-:W-:-:S03]  /*52b0*/  SHF.R.U32.HI R5, RZ, R8, R3 ;  /* 0x00000008ff057219 */ /* 0x000fc60000011603 */
[----:B------:R-:W-:Y:S02]  /*52c0*/  IMAD.MOV.U32 R4, RZ, RZ, R15 ;  /* 0x000000ffff047224 */ /* 0x000fe400078e000f */
[----:B------:R-:W2:Y:S01]  /*52d0*/  LDC R20, c[0x0][0x638] ;  /* 0x00018e00ff147b82 */ /* 0x000ea20000000800 */
[----:B0-----:R-:W-:-:S07]  /*52e0*/  IMAD R23, R9, R7, R12 ;  /* 0x0000000709177224 */ /* 0x001fce00078e020c */
[----:B------:R-:W0:Y:S08]  /*52f0*/  LDC R26, c[0x0][0x610] ;  /* 0x00018400ff1a7b82 */ /* 0x000e300000000800 */
[----:B------:R-:W0:Y:S01]  /*5300*/  LDC R27, c[0x0][0x600] ;  /* 0x00018000ff1b7b82 */ /* 0x000e220000000800 */
[----:B---34-:R-:W-:Y:S05]  /*5310*/  @!P0 BRA `(.L_x_108) ;  /* 0x0000000000288947 */ /* 0x018fea0003800000 */
[----:B------:R-:W3:Y:S02]  /*5320*/  LDC R4, c[0x0][0x64c] ;  /* 0x00019300ff047b82 */ /* 0x000ee40000000800 */
[----:B---3--:R-:W-:-:S05]  /*5330*/  IADD3 R3, P0, R15, R4, RZ ;  /* 0x000000040f037210 */ /* 0x008fca0007f1e0ff */
        /* <DEDUP_REMOVED lines=8> */
.L_x_108:
[----:B------:R-:W-:Y:S02]  /*53c0*/  ISETP.NE.AND P0, PT, R2, 0x1, PT ;  /* 0x000000010200780c */ /* 0x000fe40003f05270 */
[----:B-1----:R-:W-:Y:S01]  /*53d0*/  SHF.R.U64 R3, R4, R14, R5 ;  /* 0x0000000e04037219 */ /* 0x002fe20000001205 */
[----:B------:R-:W-:Y:S01]  /*53e0*/  IMAD.MOV R5, RZ, RZ, -R0 ;  /* 0x000000ffff057224 */ /* 0x000fe200078e0a00 */
[----:B------:R-:W-:-:S03]  /*53f0*/  LOP3.LUT R0, R10, R67, RZ, 0xc0, !PT ;  /* 0x000000430a007212 */ /* 0x000fc600078ec0ff */
[----:B------:R-:W-:Y:S02]  /*5400*/  IMAD.MOV R4, RZ, RZ, -R3 ;  /* 0x000000ffff047224 */ /* 0x000fe400078e0a03 */
[----:B------:R-:W-:Y:S01]  /*5410*/  IMAD R22, R63, R3, R0 ;  /* 0x000000033f167224 */ /* 0x000fe200078e0200 */
[----:B------:R-:W-:Y:S01]  /*5420*/  LOP3.LUT R3, R13, R66, RZ, 0xc0, !PT ;  /* 0x000000420d037212 */ /* 0x000fe200078ec0ff */
[----:B--2---:R-:W-:Y:S02]  /*5430*/  IMAD R0, R4, R20, R15 ;  /* 0x0000001404007224 */ /* 0x004fe400078e020f */
[----:B------:R-:W-:Y:S02]  /*5440*/  @P0 IMAD R23, R21, R5, R18 ;  /* 0x0000000515170224 */ /* 0x000fe400078e0212 */
[----:B0-----:R-:W-:Y:S02]  /*5450*/  IMAD R3, R0, R27, R3 ;  /* 0x0000001b00037224 */ /* 0x001fe400078e0203 */
[----:B------:R-:W-:-:S02]  /*5460*/  IMAD R22, R22, R26, R23 ;  /* 0x0000001a16167224 */ /* 0x000fc400078e0217 */
[----:B------:R-:W-:-:S03]  /*5470*/  IMAD.MOV.U32 R4, RZ, RZ, 0x1 ;  /* 0x00000001ff047424 */ /* 0x000fc600078e00ff */
[----:B------:R-:W-:Y:S02]  /*5480*/  SEL R18, R3, R22, !P0 ;  /* 0x0000001603127207 */ /* 0x000fe40004000000 */
[----:B------:R-:W-:Y:S02]  /*5490*/  PRMT R0, R4, 0x7610, R0 ;  /* 0x0000761004007816 */ /* 0x000fe40000000000 */
[----:B------:R-:W-:-:S07]  /*54a0*/  SEL R22, R22, R3, !P0 ;  /* 0x0000000316167207 */ /* 0x000fce0004000000 */
.L_x_106:
[----:B------:R-:W-:Y:S01]  /*54b0*/  UIMAD.WIDE.U32 UR4, UR38, 0x24924925, URZ ;  /* 0x24924925260478a5 */ /* 0x000fe2000f8e003f */
[----:B------:R-:W-:Y:S02]  /*54c0*/  LOP3.LUT P0, RZ, R0, 0xff, RZ, 0xc0, !PT ;  /* 0x000000ff00ff7812 */ /* 0x000fe4000780c0ff */
[----:B------:R-:W-:Y:S01]  /*54d0*/  LOP3.LUT R76, R76, 0x1, RZ, 0x3c, !PT ;  /* 0x000000014c4c7812 */ /* 0x000fe200078e3cff */
[----:B------:R-:W-:-:S04]  /*54e0*/  UIADD3 UR4, UR38, -UR5, URZ ;  /* 0x8000000526047290 */ /* 0x000fc8000fffe03f */
[----:B------:R-:W-:-:S04]  /*54f0*/  ULEA.HI UR4, UR4, UR5, URZ, 0x1f ;  /* 0x0000000504047291 */ /* 0x000fc8000f8ff83f */
[----:B------:R-:W-:-:S04]  /*5500*/  USHF.R.U32.HI UR4, URZ, 0x2, UR4 ;  /* 0x000000023f047899 */ /* 0x000fc80008011604 */
[----:B------:R-:W-:Y:S01]  /*5510*/  UIMAD UR38, UR4, -0x7, UR38 ;  /* 0xfffffff9042678a4 */ /* 0x000fe2000f8e0226 */
[----:B------:R-:W-:Y:S11]  /*5520*/  @P0 BRA `(.L_x_109) ;  /* 0xffffffc000400947 */ /* 0x000ff6000383ffff */
[----:B------:R-:W-:Y:S05]  /*5530*/  EXIT ;  /* 0x000000000000794d */ /* 0x000fea0003800000 */
.L_x_13:
[----:B------:R-:W-:-:S08]  /*5540*/  ISETP.NE.AND P0, PT, RZ, UR4, PT ;  /* 0x00000004ff007c0c */ /* 0x000fd0000bf05270 */
[----:B------:R-:W0:-:S00]  /*5550*/  USETMAXREG.DEALLOC.CTAPOOL 0x28 ;  /* 0x00000028000079c8 */ /* 0x000e0000080e0500 */
[----:B------:R-:W-:Y:S05]  /*5560*/  @P0 EXIT ;  /* 0x000000000000094d */ /* 0x000fea0003800000 */
[----:B0-----:R-:W-:Y:S01]  /*5570*/  LOP3.LUT P0, RZ, R3, 0xff, RZ, 0xc0, !PT ;  /* 0x000000ff03ff7812 */ /* 0x001fe2000780c0ff */
[----:B------:R-:W-:Y:S02]  /*5580*/  IMAD.MOV.U32 R24, RZ, RZ, 0x1 ;  /* 0x00000001ff187424 */ /* 0x000fe400078e00ff */
[----:B------:R-:W-:-:S10]  /*5590*/  IMAD.MOV.U32 R25, RZ, RZ, RZ ;  /* 0x000000ffff197224 */ /* 0x000fd400078e00ff */
[----:B------:R-:W-:Y:S05]  /*55a0*/  @!P0 BRA `(.L_x_110) ;  /* 0x0000001000748947 */ /* 0x000fea0003800000 */
[C---:B------:R-:W-:Y:S01]  /*55b0*/  ISETP.NE.AND P1, PT, R23.reuse, RZ, PT ;  /* 0x000000ff1700720c */ /* 0x040fe20003f25270 */
[----:B------:R-:W-:Y:S01]  /*55c0*/  ULDC UR37, c[0x0][0x658] ;  /* 0x0001960000257ab9 */ /* 0x000fe20000000800 */
[----:B------:R-:W-:Y:S01]  /*55d0*/  LOP3.LUT P0, RZ, R0, 0x1f, RZ, 0xc0, !PT ;  /* 0x0000001f00ff7812 */ /* 0x000fe2000780c0ff */
[----:B------:R-:W-:Y:S01]  /*55e0*/  UMOV UR4, 0xffffffff ;  /* 0xffffffff00047882 */ /* 0x000fe20000000000 */
[----:B------:R-:W-:Y:S01]  /*55f0*/  LOP3.LUT R26, R26, 0xfffffffe, RZ, 0xc0, !PT ;  /* 0xfffffffe1a1a7812 */ /* 0x000fe200078ec0ff */
[----:B------:R-:W-:Y:S01]  /*5600*/  BSSY B7, `(.L_x_110) ;  /* 0x0000117000077945 */ /* 0x000fe20003800000 */
[----:B------:R-:W-:Y:S01]  /*5610*/  ISETP.NE.OR P0, PT, R23, RZ, !P0 ;  /* 0x000000ff1700720c */ /* 0x000fe20004705670 */
[----:B------:R-:W-:Y:S01]  /*5620*/  USHF.L.U32 UR4, UR4, UR37, URZ ;  /* 0x0000002504047299 */ /* 0x000fe2000800063f */
[----:B------:R-:W-:Y:S01]  /*5630*/  IMAD.MOV.U32 R27, RZ, RZ, 0x1 ;  /* 0x00000001ff1b7424 */ /* 0x000fe200078e00ff */
[----:B------:R-:W-:Y:S01]  /*5640*/  ULDC UR39, c[0x0][0x600] ;  /* 0x0001800000277ab9 */ /* 0x000fe20000000800 */
[----:B------:R-:W-:Y:S01]  /*5650*/  IMAD.MOV.U32 R24, RZ, RZ, 0x1 ;  /* 0x00000001ff187424 */ /* 0x000fe200078e00ff */
[----:B------:R-:W-:Y:S01]  /*5660*/  UMOV UR5, 0x1 ;  /* 0x0000000100057882 */ /* 0x000fe20000000000 */
[----:B------:R-:W-:Y:S01]  /*5670*/  IMAD.MOV.U32 R25, RZ, RZ, RZ ;  /* 0x000000ffff197224 */ /* 0x000fe200078e00ff */
[----:B------:R-:W-:Y:S01]  /*5680*/  @P1 LOP3.LUT R26, R26, 0x1, RZ, 0xfc, !PT ;  /* 0x000000011a1a1812 */ /* 0x000fe200078efcff */
[----:B------:R-:W-:-:S02]  /*5690*/  UIADD3 UR53, UR46, 0x1, URZ ;  /* 0x000000012e357890 */ /* 0x000fc4000fffe03f */
[----:B------:R-:W-:Y:S01]  /*56a0*/  ULOP3.LUT UR47, UR54, 0x2, URZ, 0xfc, !UPT ;  /* 0x00000002362f7892 */ /* 0x000fe2000f8efc3f */
[----:B------:R-:W-:Y:S01]  /*56b0*/  LOP3.LUT R26, R26, 0xfffffffb, RZ, 0xc0, !PT ;  /* 0xfffffffb1a1a7812 */ /* 0x000fe200078ec0ff */
[----:B------:R-:W-:Y:S02]  /*56c0*/  UIADD3 UR39, UR39, -0x1, URZ ;  /* 0xffffffff27277890 */ /* 0x000fe4000fffe03f */
[----:B------:R-:W-:Y:S01]  /*56d0*/  USHF.L.U32 UR37, UR5, UR37, URZ ;  /* 0x0000002505257299 */ /* 0x000fe2000800063f */
[----:B------:R-:W-:Y:S01]  /*56e0*/  @P0 LOP3.LUT R26, R26, 0x4, RZ, 0xfc, !PT ;  /* 0x000000041a1a0812 */ /* 0x000fe200078efcff */
[----:B------:R-:W-:Y:S01]  /*56f0*/  ULOP3.LUT UR38, URZ, UR4, URZ, 0x33, !UPT ;  /* 0x000000043f267292 */ /* 0x000fe2000f8e333f */
[----:B------:R-:W-:-:S11]  /*5700*/  ULDC.64 UR56, c[0x0][0x198] ;  /* 0x0000660000387ab9 */ /* 0x000fd60000000a00 */
.L_x_124:
[----:B------:R-:W-:-:S03]  /*5710*/  UMOV UR4, 0xffffffff ;  /* 0xffffffff00047882 */ /* 0x000fc60000000000 */
[----:B------:R-:W-:Y:S05]  /*5720*/  BRA.DIV UR4, `(.L_x_111) ;  /* 0x0000001604c47947 */ /* 0x000fea000b800000 */
[----:B------:R-:W-:-:S13]  /*5730*/  ELECT P6, URZ, PT ;  /* 0x00000000003f782f */ /* 0x000fda00038c0000 */
.L_x_142:
[----:B------:R-:W-:Y:S04]  /*5740*/  BSSY B6, `(.L_x_112) ;  /* 0x000008e000067945 */ /* 0x000fe80003800000 */
[----:B------:R-:W-:Y:S05]  /*5750*/  @!P6 BRA `(.L_x_113) ;  /* 0x000000080030e947 */ /* 0x000fea0003800000 */
[----:B------:R-:W0:Y:S01]  /*5760*/  S2R R3, SR_CgaCtaId ;  /* 0x0000000000037919 */ /* 0x000e220000008800 */
[----:B------:R-:W-:-:S04]  /*5770*/  MOV R28, 0x400 ;  /* 0x00000400001c7802 */ /* 0x000fc80000000f00 */
[----:B0-----:R-:W-:-:S05]  /*5780*/  LEA R28, R3, R28, 0x18 ;  /* 0x0000001c031c7211 */ /* 0x001fca00078ec0ff */
[----:B------:R-:W-:-:S05]  /*5790*/  VIADD R0, R28, 0x800 ;  /* 0x000008001c007836 */ /* 0x000fca0000000000 */
[----:B------:R-:W-:-:S13]  /*57a0*/  LOP3.LUT P0, RZ, R0, 0x9f, RZ, 0xc0, !PT ;  /* 0x0000009f00ff7812 */ /* 0x000fda000780c0ff */
[----:B------:R-:W-:Y:S05]  /*57b0*/  @!P0 BRA `(.L_x_114) ;  /* 0x0000000000408947 */ /* 0x000fea0003800000 */
[----:B------:R-:W-:Y:S01]  /*57c0*/  MOV R14, 0x0 ;  /* 0x00000000000e7802 */ /* 0x000fe20000000f00 */
[----:B------:R-:W-:Y:S01]  /*57d0*/  ULDC.64 UR4, c[0x4][0x70] ;  /* 0x01001c0000047ab9 */ /* 0x000fe20000000a00 */
[----:B------:R-:W-:Y:S01]  /*57e0*/  ULDC.64 UR6, c[0x4][0x8] ;  /* 0x0100020000067ab9 */ /* 0x000fe20000000a00 */
[----:B------:R-:W-:Y:S02]  /*57f0*/  IMAD.U32 R4, RZ, RZ, UR4 ;  /* 0x00000004ff047e24 */ /* 0x000fe4000f8e00ff */
[----:B------:R-:W-:Y:S01]  /*5800*/  IMAD.U32 R5, RZ, RZ, UR5 ;  /* 0x00000005ff057e24 */ /* 0x000fe2000f8e00ff */
[----:B------:R-:W0:Y:S01]  /*5810*/  LDC.64 R14, c[0x4][R14] ;  /* 0x010000000e0e7b82 */ /* 0x000e220000000a00 */
[----:B------:R-:W-:Y:S01]  /*5820*/  ULDC.64 UR4, c[0x4][0x78] ;  /* 0x01001e0000047ab9 */ /* 0x000fe20000000a00 */
[----:B------:R-:W-:Y:S02]  /*5830*/  IMAD.U32 R10, RZ, RZ, UR6 ;  /* 0x00000006ff0a7e24 */ /* 0x000fe4000f8e00ff */
[----:B------:R-:W-:-:S02]  /*5840*/  IMAD.U32 R6, RZ, RZ, UR4 ;  /* 0x00000004ff067e24 */ /* 0x000fc4000f8e00ff */
[----:B------:R-:W-:Y:S02]  /*5850*/  IMAD.U32 R7, RZ, RZ, UR5 ;  /* 0x00000005ff077e24 */ /* 0x000fe4000f8e00ff */
[----:B------:R-:W-:Y:S02]  /*5860*/  IMAD.U32 R11, RZ, RZ, UR7 ;  /* 0x00000007ff0b7e24 */ /* 0x000fe4000f8e00ff */
[----:B------:R-:W-:Y:S02]  /*5870*/  IMAD.MOV.U32 R8, RZ, RZ, 0x70 ;  /* 0x00000070ff087424 */ /* 0x000fe400078e00ff */
[----:B------:R-:W-:Y:S02]  /*5880*/  IMAD.MOV.U32 R12, RZ, RZ, 0x1 ;  /* 0x00000001ff0c7424 */ /* 0x000fe400078e00ff */
[----:B------:R-:W-:-:S07]  /*5890*/  IMAD.MOV.U32 R13, RZ, RZ, RZ ;  /* 0x000000ffff0d7224 */ /* 0x000fce00078e00ff */
[----:B------:R-:W-:-:S07]  /*58a0*/  LEPC R20, `(.L_x_114) ;  /* 0x000000001014794e */ /* 0x000fce0000000000 */
[----:B0----5:R-:W-:Y:S05]  /*58b0*/  CALL.ABS.NOINC R14 ;  /* 0x000000000e007343 */ /* 0x021fea0003c00000 */
.L_x_114:
        /* <DEDUP_REMOVED lines=19> */
.L_x_115:
[----:B------:R-:W0:Y:S02]  /*59f0*/  LDC R0, c[0x0][0x28c] ;  /* 0x0000a300ff007b82 */ /* 0x000e240000000800 */
[----:B0-----:R-:W-:-:S13]  /*5a00*/  ISETP.GE.AND P0, PT, R0, 0x1, PT ;  /* 0x000000010000780c */ /* 0x001fda0003f06270 */
[----:B------:R-:W-:Y:S05]  /*5a10*/  @!P0 BRA `(.L_x_113) ;  /* 0x0000000400808947 */ /* 0x000fea0003800000 */
[----:B------:R-:W-:Y:S02]  /*5a20*/  IMAD.SHL.U32 R22, R22, 0x40, RZ ;  /* 0x0000004016167824 */ /* 0x000fe400078e00ff */
[----:B------:R-:W-:Y:S02]  /*5a30*/  IMAD.SHL.U32 R18, R18, 0x40, RZ ;  /* 0x0000004012127824 */ /* 0x000fe400078e00ff */
[----:B------:R-:W-:Y:S02]  /*5a40*/  IMAD.MOV.U32 R6, RZ, RZ, RZ ;  /* 0x000000ffff067224 */ /* 0x000fe400078e00ff */
[----:B------:R-:W-:Y:S02]  /*5a50*/  IMAD.U32 R8, RZ, RZ, UR53 ;  /* 0x00000035ff087e24 */ /* 0x000fe4000f8e00ff */
[----:B------:R-:W-:Y:S02]  /*5a60*/  IMAD.MOV.U32 R0, RZ, RZ, R24 ;  /* 0x000000ffff007224 */ /* 0x000fe400078e0018 */
[----:B------:R-:W-:-:S02]  /*5a70*/  IMAD.MOV.U32 R3, RZ, RZ, R25 ;  /* 0x000000ffff037224 */ /* 0x000fc400078e0019 */
[C---:B------:R-:W-:Y:S02]  /*5a80*/  VIADD R9, R22.reuse, 0x8 ;  /* 0x0000000816097836 */ /* 0x040fe40000000000 */
[C---:B------:R-:W-:Y:S02]  /*5a90*/  VIADD R10, R22.reuse, 0x10 ;  /* 0x00000010160a7836 */ /* 0x040fe40000000000 */
[C---:B------:R-:W-:Y:S02]  /*5aa0*/  VIADD R11, R22.reuse, 0x18 ;  /* 0x00000018160b7836 */ /* 0x040fe40000000000 */
[C---:B------:R-:W-:Y:S02]  /*5ab0*/  VIADD R12, R22.reuse, 0x20 ;  /* 0x00000020160c7836 */ /* 0x040fe40000000000 */
[C---:B------:R-:W-:Y:S02]  /*5ac0*/  VIADD R13, R22.reuse, 0x28 ;  /* 0x00000028160d7836 */ /* 0x040fe40000000000 */
[----:B------:R-:W-:-:S02]  /*5ad0*/  VIADD R14, R22, 0x30 ;  /* 0x00000030160e7836 */ /* 0x000fc40000000000 */
[----:B------:R-:W-:-:S07]  /*5ae0*/  VIADD R15, R22, 0x38 ;  /* 0x00000038160f7836 */ /* 0x000fce0000000000 */
.L_x_119:
[----:B------:R-:W-:Y:S01]  /*5af0*/  IMAD R7, R3, 0x8, R28 ;  /* 0x0000000803077824 */ /* 0x000fe200078e021c */
[----:B------:R-:W-:Y:S02]  /*5b00*/  SHF.L.U32 R4, R0, 0x1f, RZ ;  /* 0x0000001f00047819 */ /* 0x000fe400000006ff */
[----:B------:R-:W-:Y:S02]  /*5b10*/  ISETP.NE.AND P1, PT, R23, RZ, PT ;  /* 0x000000ff1700720c */ /* 0x000fe40003f25270 */
[----:B------:R-:W0:Y:S11]  /*5b20*/  SYNCS.PHASECHK.TRANS64.TRYWAIT P0, [R7+URZ+0x38], R4 ;  /* 0x00003804070075a7 */ /* 0x000e36000800017f */
[----:B------:R-:W1:Y:S01]  /*5b30*/  @!P1 LDC R5, c[0x0][0x500] ;  /* 0x00014000ff059b82 */ /* 0x000e620000000800 */
[----:B0-----:R-:W-:Y:S05]  /*5b40*/  @!P0 BRA `(.L_x_116) ;  /* 0x0000001000dc8947 */ /* 0x001fea0003800000 */
.L_x_143:
[----:B------:R-:W-:Y:S01]  /*5b50*/  ISETP.NE.AND P0, PT, R23, RZ, PT ;  /* 0x000000ff1700720c */ /* 0x000fe20003f05270 */
[----:B------:R-:W-:-:S04]  /*5b60*/  UPRMT UR4, UR47, 0x9910, URZ ;  /* 0x000099102f047896 */ /* 0x000fc8000800003f */
[----:B------:R-:W-:-:S08]  /*5b70*/  UISETP.NE.AND UP0, UPT, UR4, 0x2, UPT ;  /* 0x000000020400788c */ /* 0x000fd0000bf05270 */
[----:B-1----:R1:W-:Y:S01]  /*5b80*/  @!P0 SYNCS.ARRIVE.TRANS64 RZ, [R7+URZ], R5 ;  /* 0x0000000507ff89a7 */ /* 0x0023e2000800003f */
[----:B------:R-:W-:-:S13]  /*5b90*/  PLOP3.LUT P0, PT, PT, PT, UP0, 0x80, 0x0 ;  /* 0x000000000000781c */ /* 0x000fda0003f0f008 */
[----:B-1----:R-:W-:Y:S05]  /*5ba0*/  @P0 BRA `(.L_x_117) ;  /* 0x0000000000040947 */ /* 0x002fea0003800000 */
[----:B------:R-:W-:Y:S01]  /*5bb0*/  BPT.TRAP 0x1 ;  /* 0x000000040000795c */ /* 0x000fe20000300000 */
.L_x_117:
[----:B------:R-:W-:-:S13]  /*5bc0*/  LOP3.LUT P0, RZ, R26, 0x4, RZ, 0xc0, !PT ;  /* 0x000000041aff7812 */ /* 0x000fda000780c0ff */
[----:B------:R-:W-:Y:S05]  /*5bd0*/  @P0 BRA `(.L_x_118) ;  /* 0x0000000000040947 */ /* 0x000fea0003800000 */
[----:B------:R-:W-:Y:S01]  /*5be0*/  BPT.TRAP 0x1 ;  /* 0x000000040000795c */ /* 0x000fe20000300000 */
.L_x_118:
[----:B0-----:R-:W-:Y:S01]  /*5bf0*/  IMAD R4, R3, 0x4000, R28 ;  /* 0x0000400003047824 */ /* 0x001fe200078e021c */
[----:B------:R-:W-:Y:S01]  /*5c00*/  R2UR UR33, R7 ;  /* 0x00000000072172ca */ /* 0x000fe200000e0000 */
[----:B------:R-:W-:Y:S01]  /*5c10*/  UIADD3 UR14, UP0, UR56, 0xf0, URZ ;  /* 0x000000f0380e7890 */ /* 0x000fe2000ff1e03f */
[----:B------:R-:W-:Y:S01]  /*5c20*/  R2UR UR35, R6 ;  /* 0x00000000062372ca */ /* 0x000fe200000e0000 */
[----:B------:R-:W-:Y:S01]  /*5c30*/  UMOV UR4, 0x0 ;  /* 0x0000000000047882 */ /* 0x000fe20000000000 */
[----:B------:R-:W-:Y:S01]  /*5c40*/  R2UR UR6, R4 ;  /* 0x00000000040672ca */ /* 0x000fe200000e0000 */
[----:B------:R-:W-:Y:S01]  /*5c50*/  UIADD3.X UR15, URZ, UR57, URZ, UP0, !UPT ;  /* 0x000000393f0f7290 */ /* 0x000fe200087fe43f */
[----:B------:R-:W-:Y:S01]  /*5c60*/  R2UR UR36, R19 ;  /* 0x00000000132472ca */ /* 0x000fe200000e0000 */
[----:B------:R-:W-:Y:S01]  /*5c70*/  UMOV UR5, 0x10000000 ;  /* 0x1000000000057882 */ /* 0x000fe20000000000 */
[----:B------:R-:W-:Y:S01]  /*5c80*/  R2UR UR34, R22 ;  /* 0x00000000162272ca */ /* 0x000fe200000e0000 */
[----:B------:R-:W-:Y:S01]  /*5c90*/  VIADD R8, R8, 0xffffffff ;  /* 0xffffffff08087836 */ /* 0x000fe20000000000 */
[----:B------:R-:W-:Y:S01]  /*5ca0*/  R2UR UR26, R9 ;  /* 0x00000000091a72ca */ /* 0x000fe200000e0000 */
[----:B------:R-:W-:Y:S01]  /*5cb0*/  UIADD3 UR22, UP0, UR56, 0x1f0, URZ ;  /* 0x000001f038167890 */ /* 0x000fe2000ff1e03f */
[----:B------:R-:W-:Y:S01]  /*5cc0*/  R2UR UR18, R10 ;  /* 0x000000000a1272ca */ /* 0x000fe200000e0000 */
[----:B------:R-:W-:Y:S01]  /*5cd0*/  UMOV UR25, UR33 ;  /* 0x0000002100197c82 */ /* 0x000fe20008000000 */
[----:B------:R-:W-:Y:S01]  /*5ce0*/  R2UR UR10, R11 ;  /* 0x000000000b0a72ca */ /* 0x000fe200000e0000 */
[----:B------:R-:W-:Y:S01]  /*5cf0*/  UMOV UR27, UR35 ;  /* 0x00000023001b7c82 */ /* 0x000fe20008000000 */
[----:B------:R-:W-:Y:S01]  /*5d00*/  UMOV UR17, UR33 ;  /* 0x0000002100117c82 */ /* 0x000fe20008000000 */
[----:B------:R-:W-:Y:S01]  /*5d10*/  UIADD3 UR32, UR6, 0x800, URZ ;  /* 0x0000080006207890 */ /* 0x000fe2000fffe03f */
[----:B------:R-:W-:Y:S01]  /*5d20*/  R2UR UR50, R12 ;  /* 0x000000000c3272ca */ /* 0x000fe200000e0000 */
[----:B------:R-:W-:Y:S01]  /*5d30*/  UIADD3 UR24, UR6, 0x1000, URZ ;  /* 0x0000100006187890 */ /* 0x000fe2000fffe03f */
[----:B------:R-:W-:Y:S01]  /*5d40*/  R2UR UR42, R13 ;  /* 0x000000000d2a72ca */ /* 0x000fe200000e0000 */
[----:B------:R-:W-:Y:S01]  /*5d50*/  UIADD3 UR16, UR6, 0x1800, URZ ;  /* 0x0000180006107890 */ /* 0x000fe2000fffe03f */
[----:B------:R-:W-:Y:S01]  /*5d60*/  ISETP.GT.AND P1, PT, R8, 0x1, PT ;  /* 0x000000010800780c */ /* 0x000fe20003f24270 */
[----:B------:R-:W-:Y:S01]  /*5d70*/  UMOV UR28, UR36 ;  /* 0x00000024001c7c82 */ /* 0x000fe20008000000 */
[----:B------:R-:W-:Y:S01]  /*5d80*/  UIADD3 UR8, UR6, 0x2000, URZ ;  /* 0x0000200006087890 */ /* 0x000fe2000fffe03f */
[----:B------:R-:W-:Y:S01]  /*5d90*/  VIADD R3, R3, 0x1 ;  /* 0x0000000103037836 */ /* 0x000fe20000000000 */
[----:B------:R-:W-:Y:S01]  /*5da0*/  UMOV UR19, UR35 ;  /* 0x0000002300137c82 */ /* 0x000fe20008000000 */
[----:B------:R-:W-:Y:S01]  /*5db0*/  UMOV UR20, UR36 ;  /* 0x0000002400147c82 */ /* 0x000fe20008000000 */
[----:B------:R0:W-:Y:S01]  /*5dc0*/  UTMALDG.3D [UR32], [UR14], desc[UR4] ;  /* 0x000004200e0075b4 */ /* 0x0001e20008011000 */
[----:B------:R-:W-:Y:S01]  /*5dd0*/  UIADD3 UR48, UR6, 0x2800, URZ ;  /* 0x0000280006307890 */ /* 0x000fe2000fffe03f */
[----:B------:R-:W-:Y:S01]  /*5de0*/  ISETP.NE.AND P0, PT, R3, 0x7, PT ;  /* 0x000000070300780c */ /* 0x000fe20003f05270 */
[----:B------:R-:W-:Y:S01]  /*5df0*/  UIADD3 UR40, UR6, 0x3000, URZ ;  /* 0x0000300006287890 */ /* 0x000fe2000fffe03f */
[----:B------:R-:W-:Y:S01]  /*5e00*/  VIADD R6, R6, 0x40 ;  /* 0x0000004006067836 */ /* 0x000fe20000000000 */
[----:B------:R-:W-:Y:S01]  /*5e10*/  UMOV UR9, UR33 ;  /* 0x0000002100097c82 */ /* 0x000fe20008000000 */
[----:B------:R-:W-:Y:S01]  /*5e20*/  UMOV UR11, UR35 ;  /* 0x00000023000b7c82 */ /* 0x000fe20008000000 */
[----:B------:R-:W-:Y:S01]  /*5e30*/  UMOV UR12, UR36 ;  /* 0x00000024000c7c82 */ /* 0x000fe20008000000 */
[----:B------:R1:W-:Y:S01]  /*5e40*/  UTMALDG.3D [UR24], [UR14], desc[UR4] ;  /* 0x000004180e0075b4 */ /* 0x0003e20008011000 */
[----:B------:R-:W-:Y:S01]  /*5e50*/  UIADD3.X UR23, URZ, UR57, URZ, UP0, !UPT ;  /* 0x000000393f177290 */ /* 0x000fe200087fe43f */
[----:B------:R-:W-:Y:S01]  /*5e60*/  SEL R5, RZ, 0x1, P0 ;  /* 0x00000001ff057807 */ /* 0x000fe20000000000 */
[----:B------:R-:W-:Y:S01]  /*5e70*/  UMOV UR49, UR33 ;  /* 0x0000002100317c82 */ /* 0x000fe20008000000 */
[----:B------:R-:W-:Y:S01]  /*5e80*/  UMOV UR51, UR35 ;  /* 0x0000002300337c82 */ /* 0x000fe20008000000 */
[----:B------:R-:W-:Y:S01]  /*5e90*/  UMOV UR52, UR36 ;  /* 0x0000002400347c82 */ /* 0x000fe20008000000 */
[----:B------:R-:W-:Y:S01]  /*5ea0*/  UMOV UR41, UR33 ;  /* 0x0000002100297c82 */ /* 0x000fe20008000000 */
[----:B------:R-:W-:Y:S01]  /*5eb0*/  UMOV UR43, UR35 ;  /* 0x00000023002b7c82 */ /* 0x000fe20008000000 */
[----:B------:R2:W-:Y:S01]  /*5ec0*/  UTMALDG.3D [UR16], [UR14], desc[UR4] ;  /* 0x000004100e0075b4 */ /* 0x0005e20008011000 */
[----:B------:R-:W-:Y:S01]  /*5ed0*/  UMOV UR44, UR36 ;  /* 0x00000024002c7c82 */ /* 0x000fe20008000000 */
[----:B------:R-:W-:-:S02]  /*5ee0*/  LOP3.LUT R0, R0, R5, RZ, 0x3c, !PT ;  /* 0x0000000500007212 */ /* 0x000fc400078e3cff */
[----:B------:R-:W-:Y:S02]  /*5ef0*/  SEL R3, R3, RZ, P0 ;  /* 0x000000ff03037207 */ /* 0x000fe40000000000 */
[----:B0-----:R-:W-:Y:S01]  /*5f00*/  R2UR UR34, R14 ;  /* 0x000000000e2272ca */ /* 0x001fe200000e0000 */
[----:B------:R-:W-:Y:S01]  /*5f10*/  UIADD3 UR32, UR6, 0x3800, URZ ;  /* 0x0000380006207890 */ /* 0x000fe2000fffe03f */
[----:B------:R0:W-:Y:S01]  /*5f20*/  UTMALDG.3D [UR8], [UR14], desc[UR4] ;  /* 0x000004080e0075b4 */ /* 0x0001e20008011000 */
[----:B-1----:R-:W-:Y:S01]  /*5f30*/  R2UR UR26, R15 ;  /* 0x000000000f1a72ca */ /* 0x002fe200000e0000 */
[----:B------:R-:W-:Y:S01]  /*5f40*/  UIADD3 UR24, UR6, 0x4000, URZ ;  /* 0x0000400006187890 */ /* 0x000fe2000fffe03f */
[----:B------:R1:W-:Y:S01]  /*5f50*/  UTMALDG.3D [UR48], [UR14], desc[UR4] ;  /* 0x000004300e0075b4 */ /* 0x0003e20008011000 */
[----:B--2---:R-:W-:Y:S01]  /*5f60*/  R2UR UR19, R18 ;  /* 0x00000000121372ca */ /* 0x004fe200000e0000 */
[----:B------:R-:W-:Y:S01]  /*5f70*/  UIADD3 UR16, UR6, 0x1c800, URZ ;  /* 0x0001c80006107890 */ /* 0x000fe2000fffe03f */
[----:B------:R1:W-:Y:S01]  /*5f80*/  UTMALDG.3D [UR40], [UR14], desc[UR4] ;  /* 0x000004280e0075b4 */ /* 0x0003e20008011000 */
[----:B------:R-:W-:Y:S01]  /*5f90*/  UMOV UR18, UR35 ;  /* 0x0000002300127c82 */ /* 0x000fe20008000000 */
[----:B0-----:R-:W-:-:S03]  /*5fa0*/  UIADD3 UR10, UR35, 0x20, URZ ;  /* 0x00000020230a7890 */ /* 0x001fc6000fffe03f */
[----:B------:R1:W-:Y:S01]  /*5fb0*/  UTMALDG.3D [UR32], [UR14], desc[UR4] ;  /* 0x000004200e0075b4 */ /* 0x0003e20008011000 */
[----:B------:R-:W-:-:S05]  /*5fc0*/  UIADD3 UR8, UR6, 0x1e800, URZ ;  /* 0x0001e80006087890 */ /* 0x000fca000fffe03f */
[----:B------:R-:W-:Y:S01]  /*5fd0*/  UMOV UR11, UR19 ;  /* 0x00000013000b7c82 */ /* 0x000fe20008000000 */
[----:B------:R1:W-:Y:S01]  /*5fe0*/  UTMALDG.3D [UR24], [UR14], desc[UR4] ;  /* 0x000004180e0075b4 */ /* 0x0003e20008011000 */
[----:B------:R1:W-:Y:S02]  /*5ff0*/  UTMALDG.3D [UR16], [UR22], desc[UR4] ;  /* 0x00000410160075b4 */ /* 0x0003e40008011000 */
[----:B------:R1:W-:Y:S02]  /*6000*/  UTMALDG.3D [UR8], [UR22], desc[UR4] ;  /* 0x00000408160075b4 */ /* 0x0003e40008011000 */
[----:B-1----:R-:W-:Y:S05]  /*6010*/  @P1 BRA `(.L_x_119) ;  /* 0xfffffff800b41947 */ /* 0x002fea000383ffff */
.L_x_113:
[----:B------:R-:W-:Y:S05]  /*6020*/  BSYNC B6 ;  /* 0x0000000000067941 */ /* 0x000fea0003800000 */
.L_x_112:
[----:B------:R-:W-:Y:S01]  /*6030*/  LOP3.LUT P2, RZ, R27, 0xff, RZ, 0xc0, !PT ;  /* 0x000000ff1bff7812 */ /* 0x000fe2000784c0ff */
[----:B------:R-:W-:Y:S01]  /*6040*/  VIADD R0, R25, UR46 ;  /* 0x0000002e19007c36 */ /* 0x000fe20008000000 */
[----:B------:R-:W-:Y:S02]  /*6050*/  UISETP.GE.U32.AND UP0, UPT, UR46, 0x7, UPT ;  /* 0x000000072e00788c */ /* 0x000fe4000bf06070 */
[----:B------:R-:W-:Y:S01]  /*6060*/  IMAD.U32 R7, RZ, RZ, UR46 ;  /* 0x0000002eff077e24 */ /* 0x000fe2000f8e00ff */
[----:B------:R-:W-:Y:S01]  /*6070*/  ULDC.64 UR4, c[0x0][0x650] ;  /* 0x0001940000047ab9 */ /* 0x000fe20000000a00 */
[C---:B------:R-:W-:Y:S01]  /*6080*/  IMAD.WIDE.U32 R4, R0.reuse, 0x24924925, RZ ;  /* 0x2492492500047825 */ /* 0x040fe200078e00ff */
[C---:B------:R-:W-:Y:S01]  /*6090*/  ISETP.GT.U32.AND P0, PT, R0.reuse, 0x6, PT ;  /* 0x000000060000780c */ /* 0x040fe20003f04070 */
[----:B------:R-:W-:Y:S01]  /*60a0*/  BSSY B0, `(.L_x_120) ;  /* 0x000006a000007945 */ /* 0x000fe20003800000 */
[----:B------:R-:W-:Y:S01]  /*60b0*/  PLOP3.LUT P1, PT, PT, PT, UP0, 0x80, 0x0 ;  /* 0x000000000000781c */ /* 0x000fe20003f2f008 */
[----:B------:R-:W-:Y:S01]  /*60c0*/  IMAD.IADD R4, R0, 0x1, -R5 ;  /* 0x0000000100047824 */ /* 0x000fe200078e0a05 */
[----:B------:R-:W-:Y:S01]  /*60d0*/  ISETP.LT.U32.AND P0, PT, R7, 0x7, P0 ;  /* 0x000000070700780c */ /* 0x000fe20000701070 */
[----:B------:R-:W-:Y:S01]  /*60e0*/  IMAD.MOV.U32 R22, RZ, RZ, -0x1 ;  /* 0xffffffffff167424 */ /* 0x000fe200078e00ff */
[----:B------:R-:W-:Y:S01]  /*60f0*/  PRMT R27, RZ, 0x7610, R27 ;  /* 0x00007610ff1b7816 */ /* 0x000fe2000000001b */
[----:B------:R-:W0:Y:S01]  /*6100*/  @P2 S2R R6, SR_CgaCtaId ;  /* 0x0000000000062919 */ /* 0x000e220000008800 */
[----:B------:R-:W-:Y:S01]  /*6110*/  @P2 MOV R3, 0x400 ;  /* 0x0000040000032802 */ /* 0x000fe20000000f00 */
[----:B------:R-:W-:Y:S01]  /*6120*/  IMAD.MOV.U32 R18, RZ, RZ, -0x1 ;  /* 0xffffffffff127424 */ /* 0x000fe200078e00ff */
[----:B------:R-:W-:Y:S01]  /*6130*/  LEA.HI R4, R4, R5, RZ, 0x1f ;  /* 0x0000000504047211 */ /* 0x000fe200078ff8ff */
[----:B------:R-:W-:-:S03]  /*6140*/  IMAD.MOV.U32 R19, RZ, RZ, -0x1 ;  /* 0xffffffffff137424 */ /* 0x000fc600078e00ff */
[----:B------:R-:W-:Y:S02]  /*6150*/  SHF.R.U32.HI R25, RZ, 0x2, R4 ;  /* 0x00000002ff197819 */ /* 0x000fe40000011604 */
[----:B0-----:R-:W-:Y:S02]  /*6160*/  @P2 LEA R6, R6, R3, 0x18 ;  /* 0x0000000306062211 */ /* 0x001fe400078ec0ff */
[----:B------:R-:W-:Y:S02]  /*6170*/  SEL R3, RZ, 0x1, !P0 ;  /* 0x00000001ff037807 */ /* 0x000fe40004000000 */
[----:B------:R-:W-:Y:S01]  /*6180*/  IADD3 R16, P0, R16, UR58, RZ ;  /* 0x0000003a10107c10 */ /* 0x000fe2000ff1e0ff */
[----:B------:R0:W-:Y:S01]  /*6190*/  @P2 SYNCS.ARRIVE.TRANS64.A1T0 RZ, [R6+URZ+0xa8], RZ ;  /* 0x0000a8ff06ff29a7 */ /* 0x0001e2000810003f */
[----:B------:R-:W-:Y:S02]  /*61a0*/  LOP3.LUT R24, R24, R3, RZ, 0x3c, !PT ;  /* 0x0000000318187212 */ /* 0x000fe400078e3cff */
[----:B------:R-:W-:-:S02]  /*61b0*/  IADD3.X R17, R17, UR45, RZ, P0, !PT ;  /* 0x0000002d11117c10 */ /* 0x000fc400087fe4ff */
[----:B------:R-:W-:Y:S02]  /*61c0*/  ISETP.GE.U32.AND P0, PT, R16, UR4, PT ;  /* 0x0000000410007c0c */ /* 0x000fe4000bf06070 */
[----:B------:R-:W-:Y:S01]  /*61d0*/  @P1 LOP3.LUT R24, R24, 0x1, R25, 0x78, !PT ;  /* 0x0000000118181812 */ /* 0x000fe200078e7819 */
[--C-:B------:R-:W-:Y:S01]  /*61e0*/  IMAD R25, R25, -0x7, R0.reuse ;  /* 0xfffffff919197824 */ /* 0x100fe200078e0200 */
[----:B------:R-:W-:Y:S02]  /*61f0*/  ISETP.GE.U32.AND.EX P0, PT, R17, UR5, PT, P0 ;  /* 0x0000000511007c0c */ /* 0x000fe4000bf06100 */
[----:B------:R-:W-:-:S11]  /*6200*/  PRMT R0, RZ, 0x7610, R0 ;  /* 0x00007610ff007816 */ /* 0x000fd60000000000 */
[----:B0-----:R-:W-:Y:S05]  /*6210*/  @P0 BRA `(.L_x_121) ;  /* 0x0000000400480947 */ /* 0x001fea0003800000 */
[----:B------:R-:W-:Y:S01]  /*6220*/  ULDC.64 UR4, c[0x0][0x628] ;  /* 0x00018a0000047ab9 */ /* 0x000fe20000000a00 */
[----:B------:R-:W0:Y:S01]  /*6230*/  S2R R3, SR_CTAID.X ;  /* 0x0000000000037919 */ /* 0x000e220000002500 */
[----:B------:R-:W-:Y:S01]  /*6240*/  ISETP.NE.U32.AND P0, PT, RZ, UR4, PT ;  /* 0x00000004ff007c0c */ /* 0x000fe2000bf05070 */
[----:B------:R-:W-:Y:S01]  /*6250*/  ULDC UR7, c[0x0][0x630] ;  /* 0x00018c0000077ab9 */ /* 0x000fe20000000800 */
[----:B------:R-:W-:Y:S01]  /*6260*/  IMAD.MOV.U32 R4, RZ, RZ, R16 ;  /* 0x000000ffff047224 */ /* 0x000fe200078e0010 */
[----:B------:R-:W1:Y:S01]  /*6270*/  S2R R0, SR_CTAID.Y ;  /* 0x0000000000007919 */ /* 0x000e620000002600 */
[----:B------:R-:W-:Y:S01]  /*6280*/  ISETP.NE.AND.EX P0, PT, RZ, UR5, PT, P0 ;  /* 0x00000005ff007c0c */ /* 0x000fe2000bf05300 */
[----:B------:R-:W-:-:S12]  /*6290*/  IMAD.MOV.U32 R5, RZ, RZ, R17 ;  /* 0x000000ffff057224 */ /* 0x000fd800078e0011 */
[----:B------:R-:W-:Y:S05]  /*62a0*/  @!P0 BRA `(.L_x_122) ;  /* 0x0000000000288947 */ /* 0x000fea0003800000 */
[----:B------:R-:W-:Y:S02]  /*62b0*/  ULDC UR6, c[0x0][0x634] ;  /* 0x00018d0000067ab9 */ /* 0x000fe40000000800 */
[----:B------:R-:W-:-:S05]  /*62c0*/  IADD3 R9, P0, R16, UR6, RZ ;  /* 0x0000000610097c10 */ /* 0x000fca000ff1e0ff */
[----:B------:R-:W-:-:S04]  /*62d0*/  IMAD.X R11, RZ, RZ, R17, P0 ;  /* 0x000000ffff0b7224 */ /* 0x000fc800000e0611 */
[----:B------:R-:W-:-:S04]  /*62e0*/  IMAD.WIDE.U32 R6, R11, UR4, RZ ;  /* 0x000000040b067c25 */ /* 0x000fc8000f8e00ff */
[----:B------:R-:W-:-:S04]  /*62f0*/  IMAD.WIDE.U32 R6, P0, R9, UR5, R6 ;  /* 0x0000000509067c25 */ /* 0x000fc8000f800006 */
[----:B------:R-:W-:-:S04]  /*6300*/  IMAD.WIDE.U32 R8, R9, UR4, RZ ;  /* 0x0000000409087c25 */ /* 0x000fc8000f8e00ff */
[----:B------:R-:W-:Y:S01]  /*6310*/  IMAD.X R5, RZ, RZ, RZ, P0 ;  /* 0x000000ffff057224 */ /* 0x000fe200000e06ff */
[----:B------:R-:W-:Y:S01]  /*6320*/  IADD3 RZ, P0, R9, R6, RZ ;  /* 0x0000000609ff7210 */ /* 0x000fe20007f1e0ff */
[----:B------:R-:W-:-:S04]  /*6330*/  IMAD.MOV.U32 R4, RZ, RZ, R7 ;  /* 0x000000ffff047224 */ /* 0x000fc800078e0007 */
[----:B------:R-:W-:-:S08]  /*6340*/  IMAD.WIDE.U32.X R4, R11, UR5, R4, P0 ;  /* 0x000000050b047c25 */ /* 0x000fd000080e0404 */
.L_x_122:
[--C-:B------:R-:W-:Y:S01]  /*6350*/  SHF.R.U64 R19, R4, UR7, R5.reuse ;  /* 0x0000000704137c19 */ /* 0x100fe20008001205 */
[----:B------:R-:W-:Y:S01]  /*6360*/  ULDC.64 UR4, c[0x0][0x620] ;  /* 0x0001880000047ab9 */ /* 0x000fe20000000a00 */
[----:B------:R-:W-:Y:S01]  /*6370*/  SHF.R.U32.HI R4, RZ, UR7, R5 ;  /* 0x00000007ff047c19 */ /* 0x000fe20008011605 */
[----:B------:R-:W-:Y:S01]  /*6380*/  ULDC.64 UR8, c[0x0][0x640] ;  /* 0x0001900000087ab9 */ /* 0x000fe20000000a00 */
[----:B------:R-:W-:Y:S01]  /*6390*/  IADD3 R7, P0, RZ, -R19, RZ ;  /* 0x80000013ff077210 */ /* 0x000fe20007f1e0ff */
[----:B------:R-:W2:Y:S01]  /*63a0*/  LDC R13, c[0x0][0x148] ;  /* 0x00005200ff0d7b82 */ /* 0x000ea20000000800 */
[----:B0-----:R-:W-:Y:S01]  /*63b0*/  I2FP.F32.U32 R8, R3 ;  /* 0x0000000300087245 */ /* 0x001fe20000201000 */
[----:B------:R-:W-:Y:S02]  /*63c0*/  ULDC UR6, c[0x0][0x608] ;  /* 0x0001820000067ab9 */ /* 0x000fe40000000800 */
[----:B------:R-:W-:Y:S01]  /*63d0*/  IMAD.X R4, RZ, RZ, ~R4, P0 ;  /* 0x000000ffff047224 */ /* 0x000fe200000e0e04 */
[----:B------:R-:W-:-:S03]  /*63e0*/  ISETP.NE.U32.AND P0, PT, RZ, UR8, PT ;  /* 0x00000008ff007c0c */ /* 0x000fc6000bf05070 */
[----:B------:R-:W-:Y:S01]  /*63f0*/  IMAD R6, R4, UR4, RZ ;  /* 0x0000000404067c24 */ /* 0x000fe2000f8e02ff */
[----:B------:R-:W-:Y:S01]  /*6400*/  ISETP.NE.AND.EX P0, PT, RZ, UR9, PT, P0 ;  /* 0x00000009ff007c0c */ /* 0x000fe2000bf05300 */
[----:B------:R-:W-:Y:S01]  /*6410*/  IMAD.WIDE.U32 R4, R7, UR4, R16 ;  /* 0x0000000407047c25 */ /* 0x000fe2000f8e0010 */
[----:B------:R-:W-:-:S03]  /*6420*/  ULDC UR4, c[0x0][0x150] ;  /* 0x0000540000047ab9 */ /* 0x000fc60000000800 */
[----:B------:R-:W-:Y:S01]  /*6430*/  FMUL R8, R8, UR4 ;  /* 0x0000000408087c20 */ /* 0x000fe20008400000 */
[----:B------:R-:W-:Y:S01]  /*6440*/  IMAD R7, R7, UR5, R6 ;  /* 0x0000000507077c24 */ /* 0x000fe2000f8e0206 */
[----:B------:R-:W-:Y:S01]  /*6450*/  ULDC UR4, c[0x0][0x618] ;  /* 0x0001860000047ab9 */ /* 0x000fe20000000800 */
[----:B------:R-:W0:Y:S01]  /*6460*/  LDC R6, c[0x0][0x144] ;  /* 0x00005100ff067b82 */ /* 0x000e220000000800 */
[----:B------:R-:W-:Y:S01]  /*6470*/  ULDC UR5, c[0x0][0x154] ;  /* 0x0000550000057ab9 */ /* 0x000fe20000000800 */
[----:B------:R-:W-:Y:S01]  /*6480*/  IMAD.IADD R5, R5, 0x1, R7 ;  /* 0x0000000105057824 */ /* 0x000fe200078e0207 */
[----:B------:R-:W3:Y:S04]  /*6490*/  F2I.U32.TRUNC.NTZ R8, R8 ;  /* 0x0000000800087305 */ /* 0x000ee8000020f000 */
[----:B------:R-:W-:-:S02]  /*64a0*/  SHF.R.U64 R10, R4, UR4, R5 ;  /* 0x00000004040a7c19 */ /* 0x000fc40008001205 */
[----:B-1----:R-:W-:Y:S02]  /*64b0*/  I2FP.F32.U32 R4, R0 ;  /* 0x0000000000047245 */ /* 0x002fe40000201000 */
[----:B------:R-:W-:Y:S01]  /*64c0*/  SHF.R.U32.HI R5, RZ, UR4, R5 ;  /* 0x00000004ff057c19 */ /* 0x000fe20008011605 */
[----:B------:R-:W-:Y:S02]  /*64d0*/  ULDC UR4, c[0x0][0x658] ;  /* 0x0001960000047ab9 */ /* 0x000fe40000000800 */
[----:B------:R-:W-:Y:S01]  /*64e0*/  FMUL R7, R4, UR5 ;  /* 0x0000000504077c20 */ /* 0x000fe20008400000 */
[--C-:B------:R-:W-:Y:S02]  /*64f0*/  SHF.R.U64 R12, R10, UR6, R5.reuse ;  /* 0x000000060a0c7c19 */ /* 0x100fe40008001205 */
[----:B------:R-:W-:Y:S01]  /*6500*/  SHF.R.U32.HI R5, RZ, UR6, R5 ;  /* 0x00000006ff057c19 */ /* 0x000fe20008011605 */
[----:B------:R1:W4:Y:S01]  /*6510*/  F2I.U32.TRUNC.NTZ R14, R7 ;  /* 0x00000007000e7305 */ /* 0x000322000020f000 */
[----:B---3--:R-:W-:-:S02]  /*6520*/  IMAD.MOV R8, RZ, RZ, -R8 ;  /* 0x000000ffff087224 */ /* 0x008fc400078e0a08 */
[--C-:B------:R-:W-:Y:S02]  /*6530*/  SHF.R.U64 R11, R12, UR4, R5.reuse ;  /* 0x000000040c0b7c19 */ /* 0x100fe40008001205 */
[----:B------:R-:W-:Y:S01]  /*6540*/  SHF.R.U32.HI R5, RZ, UR4, R5 ;  /* 0x00000004ff057c19 */ /* 0x000fe20008011605 */
[----:B0-----:R-:W-:Y:S02]  /*6550*/  IMAD R3, R6, R8, R3 ;  /* 0x0000000806037224 */ /* 0x001fe400078e0203 */
[----:B------:R-:W-:Y:S01]  /*6560*/  IMAD.MOV.U32 R4, RZ, RZ, R11 ;  /* 0x000000ffff047224 */ /* 0x000fe200078e000b */
[----:B-12-4-:R-:W-:Y:S06]  /*6570*/  @!P0 BRA `(.L_x_123) ;  /* 0x0000000000288947 */ /* 0x016fec0003800000 */
        /* <DEDUP_REMOVED lines=10> */
.L_x_123:
[----:B------:R-:W-:Y:S01]  /*6620*/  ISETP.NE.AND P0, PT, R2, 0x1, PT ;  /* 0x000000010200780c */ /* 0x000fe20003f05270 */
[----:B------:R-:W-:Y:S01]  /*6630*/  ULDC UR4, c[0x0][0x648] ;  /* 0x0001920000047ab9 */ /* 0x000fe20000000800 */
[----:B------:R-:W-:Y:S01]  /*6640*/  IMAD.MOV R14, RZ, RZ, -R14 ;  /* 0x000000ffff0e7224 */ /* 0x000fe200078e0a0e */
[----:B------:R-:W-:Y:S01]  /*6650*/  SHF.R.U64 R5, R4, UR4, R5 ;  /* 0x0000000404057c19 */ /* 0x000fe20008001205 */
[----:B------:R-:W-:Y:S01]  /*6660*/  ULDC UR4, c[0x0][0x638] ;  /* 0x00018e0000047ab9 */ /* 0x000fe20000000800 */
[----:B------:R-:W-:Y:S01]  /*6670*/  LOP3.LUT R12, R12, UR38, RZ, 0xc0, !PT ;  /* 0x000000260c0c7c12 */ /* 0x000fe2000f8ec0ff */
[----:B------:R-:W-:Y:S01]  /*6680*/  ULDC UR5, c[0x0][0x610] ;  /* 0x0001840000057ab9 */ /* 0x000fe20000000800 */
[----:B------:R-:W-:-:S03]  /*6690*/  LOP3.LUT R22, R10, UR39, RZ, 0xc0, !PT ;  /* 0x000000270a167c12 */ /* 0x000fc6000f8ec0ff */
[----:B------:R-:W-:-:S03]  /*66a0*/  IMAD R12, R5, UR37, R12 ;  /* 0x00000025050c7c24 */ /* 0x000fc6000f8e020c */
[----:B------:R-:W-:Y:S02]  /*66b0*/  @P0 IMAD R3, R13, R14, R0 ;  /* 0x0000000e0d030224 */ /* 0x000fe400078e0200 */
[----:B------:R-:W-:Y:S02]  /*66c0*/  IMAD.MOV R0, RZ, RZ, -R5 ;  /* 0x000000ffff007224 */ /* 0x000fe400078e0a05 */
[----:B------:R-:W-:Y:S02]  /*66d0*/  IMAD R3, R12, UR5, R3 ;  /* 0x000000050c037c24 */ /* 0x000fe4000f8e0203 */
[----:B------:R-:W-:Y:S01]  /*66e0*/  IMAD R11, R0, UR4, R11 ;  /* 0x00000004000b7c24 */ /* 0x000fe2000f8e020b */
[----:B------:R-:W-:Y:S01]  /*66f0*/  ULDC UR4, c[0x0][0x600] ;  /* 0x0001800000047ab9 */ /* 0x000fe20000000800 */
[----:B------:R-:W-:Y:S02]  /*6700*/  IMAD.MOV.U32 R0, RZ, RZ, 0x1 ;  /* 0x00000001ff007424 */ /* 0x000fe400078e00ff */
[----:B------:R-:W-:-:S05]  /*6710*/  IMAD R22, R11, UR4, R22 ;  /* 0x000000040b167c24 */ /* 0x000fca000f8e0216 */
[----:B------:R-:W-:Y:S02]  /*6720*/  SEL R18, R22, R3, !P0 ;  /* 0x0000000316127207 */ /* 0x000fe40004000000 */
[----:B------:R-:W-:-:S07]  /*6730*/  SEL R22, R3, R22, !P0 ;  /* 0x0000001603167207 */ /* 0x000fce0004000000 */
.L_x_121:
[----:B------:R-:W-:Y:S05]  /*6740*/  BSYNC B0 ;  /* 0x0000000000007941 */ /* 0x000fea0003800000 */
.L_x_120:
[----:B------:R-:W-:-:S13]  /*6750*/  LOP3.LUT P0, RZ, R0, 0xff, RZ, 0xc0, !PT ;  /* 0x000000ff00ff7812 */ /* 0x000fda000780c0ff */
[----:B------:R-:W-:Y:S05]  /*6760*/  @P0 BRA `(.L_x_124) ;  /* 0xffffffec00e80947 */ /* 0x000fea000383ffff */
[----:B------:R-:W-:Y:S05]  /*6770*/  BSYNC B7 ;  /* 0x0000000000077941 */ /* 0x000fea0003800000 */
.L_x_110:
[----:B------:R-:W-:-:S03]  /*6780*/  UMOV UR4, 0xffffffff ;  /* 0xffffffff00047882 */ /* 0x000fc60000000000 */
[----:B------:R-:W-:Y:S05]  /*6790*/  BRA.DIV UR4, `(.L_x_125) ;  /* 0x0000000604dc7947 */ /* 0x000fea000b800000 */
[----:B------:R-:W-:-:S13]  /*67a0*/  ELECT P6, URZ, PT ;  /* 0x00000000003f782f */ /* 0x000fda00038c0000 */
.L_x_146:
[----:B------:R-:W-:Y:S04]  /*67b0*/  BSSY B0, `(.L_x_126) ;  /* 0x0000047000007945 */ /* 0x000fe80003800000 */
[----:B------:R-:W-:Y:S05]  /*67c0*/  @!P6 BRA `(.L_x_127) ;  /* 0x000000040014e947 */ /* 0x000fea0003800000 */
[----:B------:R-:W-:-:S04]  /*67d0*/  ULOP3.LUT UR4, UR54, 0x2, URZ, 0xfc, !UPT ;  /* 0x0000000236047892 */ /* 0x000fc8000f8efc3f */
[----:B------:R-:W-:-:S06]  /*67e0*/  UISETP.NE.AND UP0, UPT, UR4, 0x3, UPT ;  /* 0x000000030400788c */ /* 0x000fcc000bf05270 */
[----:B------:R-:W-:-:S13]  /*67f0*/  PLOP3.LUT P0, PT, PT, PT, UP0, 0x80, 0x0 ;  /* 0x000000000000781c */ /* 0x000fda0003f0f008 */
[----:B------:R-:W-:Y:S05]  /*6800*/  @!P0 BRA `(.L_x_128) ;  /* 0x0000000000048947 */ /* 0x000fea0003800000 */
[----:B------:R-:W-:Y:S01]  /*6810*/  BPT.TRAP 0x1 ;  /* 0x000000040000795c */ /* 0x000fe20000300000 */
.L_x_128:
[----:B------:R-:W0:Y:S01]  /*6820*/  S2R R3, SR_CgaCtaId ;  /* 0x0000000000037919 */ /* 0x000e220000008800 */
[----:B------:R-:W-:Y:S02]  /*6830*/  MOV R0, 0x400 ;  /* 0x0000040000007802 */ /* 0x000fe40000000f00 */
[----:B------:R-:W-:Y:S02]  /*6840*/  SHF.L.U32 R2, R24, 0x1f, RZ ;  /* 0x0000001f18027819 */ /* 0x000fe400000006ff */
[----:B0-----:R-:W-:-:S05]  /*6850*/  LEA R0, R3, R0, 0x18 ;  /* 0x0000000003007211 */ /* 0x001fca00078ec0ff */
[----:B------:R-:W-:-:S04]  /*6860*/  VIADD R0, R0, 0x38 ;  /* 0x0000003800007836 */ /* 0x000fc80000000000 */
[C---:B------:R-:W-:Y:S02]  /*6870*/  IMAD R5, R25.reuse, 0x8, R0 ;  /* 0x0000000819057824 */ /* 0x040fe400078e0200 */
[----:B------:R-:W-:Y:S02]  /*6880*/  VIADD R25, R25, 0x1 ;  /* 0x0000000119197836 */ /* 0x000fe40000000000 */
[----:B------:R-:W0:Y:S03]  /*6890*/  SYNCS.PHASECHK.TRANS64.TRYWAIT P0, [R5+URZ], R2 ;  /* 0x00000002050075a7 */ /* 0x000e26000800017f */
[----:B------:R-:W-:-:S04]  /*68a0*/  ISETP.NE.AND P1, PT, R25, 0x7, PT ;  /* 0x000000071900780c */ /* 0x000fc80003f25270 */
[----:B------:R-:W-:Y:S02]  /*68b0*/  SEL R3, RZ, 0x1, P1 ;  /* 0x00000001ff037807 */ /* 0x000fe40000800000 */
[----:B------:R-:W-:Y:S02]  /*68c0*/  SEL R25, R25, RZ, P1 ;  /* 0x000000ff19197207 */ /* 0x000fe40000800000 */
[----:B------:R-:W-:-:S03]  /*68d0*/  LOP3.LUT R24, R24, R3, RZ, 0x3c, !PT ;  /* 0x0000000318187212 */ /* 0x000fc600078e3cff */
[----:B------:R-:W-:Y:S01]  /*68e0*/  IMAD R7, R25, 0x8, R0 ;  /* 0x0000000819077824 */ /* 0x000fe200078e0200 */
[----:B------:R-:W-:Y:S01]  /*68f0*/  SHF.L.U32 R4, R24, 0x1f, RZ ;  /* 0x0000001f18047819 */ /* 0x000fe200000006ff */
[----:B0-----:R-:W-:Y:S06]  /*6900*/  @!P0 BRA `(.L_x_129) ;  /* 0x0000000400a08947 */ /* 0x001fec0003800000 */
.L_x_147:
[----:B------:R-:W1:Y:S01]  /*6910*/  SYNCS.PHASECHK.TRANS64.TRYWAIT P0, [R7+URZ], R4 ;  /* 0x00000004070075a7 */ /* 0x000e62000800017f */
[----:B0-----:R-:W-:-:S05]  /*6920*/  VIADD R2, R25, 0x1 ;  /* 0x0000000119027836 */ /* 0x001fca0000000000 */
[----:B------:R-:W-:-:S04]  /*6930*/  ISETP.NE.AND P1, PT, R2, 0x7, PT ;  /* 0x000000070200780c */ /* 0x000fc80003f25270 */
[----:B------:R-:W-:Y:S02]  /*6940*/  SEL R3, RZ, 0x1, P1 ;  /* 0x00000001ff037807 */ /* 0x000fe40000800000 */
[----:B------:R-:W-:Y:S02]  /*6950*/  SEL R9, R2, RZ, P1 ;  /* 0x000000ff02097207 */ /* 0x000fe40000800000 */
[----:B------:R-:W-:-:S03]  /*6960*/  LOP3.LUT R24, R24, R3, RZ, 0x3c, !PT ;  /* 0x0000000318187212 */ /* 0x000fc600078e3cff */
[----:B------:R-:W-:Y:S01]  /*6970*/  IMAD R6, R9, 0x8, R0 ;  /* 0x0000000809067824 */ /* 0x000fe200078e0200 */
[----:B------:R-:W-:Y:S01]  /*6980*/  SHF.L.U32 R5, R24, 0x1f, RZ ;  /* 0x0000001f18057819 */ /* 0x000fe200000006ff */
[----:B-1----:R-:W-:Y:S06]  /*6990*/  @!P0 BRA `(.L_x_130) ;  /* 0x0000000400908947 */ /* 0x002fec0003800000 */
.L_x_148:
[----:B------:R-:W1:Y:S01]  /*69a0*/  SYNCS.PHASECHK.TRANS64.TRYWAIT P0, [R6+URZ], R5 ;  /* 0x00000005060075a7 */ /* 0x000e62000800017f */
[----:B------:R-:W-:-:S05]  /*69b0*/  VIADD R2, R9, 0x1 ;  /* 0x0000000109027836 */ /* 0x000fca0000000000 */
[----:B------:R-:W-:-:S04]  /*69c0*/  ISETP.NE.AND P1, PT, R2, 0x7, PT ;  /* 0x000000070200780c */ /* 0x000fc80003f25270 */
[----:B------:R-:W-:Y:S02]  /*69d0*/  SEL R3, RZ, 0x1, P1 ;  /* 0x00000001ff037807 */ /* 0x000fe40000800000 */
[----:B0-----:R-:W-:Y:S02]  /*69e0*/  SEL R7, R2, RZ, P1 ;  /* 0x000000ff02077207 */ /* 0x001fe40000800000 */
[----:B------:R-:W-:-:S03]  /*69f0*/  LOP3.LUT R24, R24, R3, RZ, 0x3c, !PT ;  /* 0x0000000318187212 */ /* 0x000fc600078e3cff */
[----:B------:R-:W-:Y:S01]  /*6a00*/  IMAD R9, R7, 0x8, R0 ;  /* 0x0000000807097824 */ /* 0x000fe200078e0200 */
[----:B------:R-:W-:Y:S01]  /*6a10*/  SHF.L.U32 R4, R24, 0x1f, RZ ;  /* 0x0000001f18047819 */ /* 0x000fe200000006ff */
[----:B-1----:R-:W-:Y:S06]  /*6a20*/  @!P0 BRA `(.L_x_131) ;  /* 0x0000000400808947 */ /* 0x002fec0003800000 */
.L_x_149:
[----:B------:R-:W1:Y:S01]  /*6a30*/  SYNCS.PHASECHK.TRANS64.TRYWAIT P0, [R9+URZ], R4 ;  /* 0x00000004090075a7 */ /* 0x000e62000800017f */
[----:B------:R-:W-:-:S05]  /*6a40*/  VIADD R2, R7, 0x1 ;  /* 0x0000000107027836 */ /* 0x000fca0000000000 */
[----:B------:R-:W-:-:S04]  /*6a50*/  ISETP.NE.AND P1, PT, R2, 0x7, PT ;  /* 0x000000070200780c */ /* 0x000fc80003f25270 */
[----:B------:R-:W-:Y:S02]  /*6a60*/  SEL R3, RZ, 0x1, P1 ;  /* 0x00000001ff037807 */ /* 0x000fe40000800000 */
[----:B------:R-:W-:Y:S02]  /*6a70*/  SEL R7, R2, RZ, P1 ;  /* 0x000000ff02077207 */ /* 0x000fe40000800000 */
[----:B------:R-:W-:-:S03]  /*6a80*/  LOP3.LUT R24, R24, R3, RZ, 0x3c, !PT ;  /* 0x0000000318187212 */ /* 0x000fc600078e3cff */
[----:B------:R-:W-:Y:S01]  /*6a90*/  IMAD R8, R7, 0x8, R0 ;  /* 0x0000000807087824 */ /* 0x000fe200078e0200 */
[----:B0-----:R-:W-:Y:S01]  /*6aa0*/  SHF.L.U32 R5, R24, 0x1f, RZ ;  /* 0x0000001f18057819 */ /* 0x001fe200000006ff */
[----:B-1----:R-:W-:Y:S06]  /*6ab0*/  @!P0 BRA `(.L_x_132) ;  /* 0x0000000400708947 */ /* 0x002fec0003800000 */
.L_x_150:
[----:B------:R-:W1:Y:S01]  /*6ac0*/  SYNCS.PHASECHK.TRANS64.TRYWAIT P0, [R8+URZ], R5 ;  /* 0x00000005080075a7 */ /* 0x000e62000800017f */
[----:B------:R-:W-:-:S05]  /*6ad0*/  VIADD R2, R7, 0x1 ;  /* 0x0000000107027836 */ /* 0x000fca0000000000 */
[----:B------:R-:W-:-:S04]  /*6ae0*/  ISETP.NE.AND P1, PT, R2, 0x7, PT ;  /* 0x000000070200780c */ /* 0x000fc80003f25270 */
[----:B------:R-:W-:Y:S02]  /*6af0*/  SEL R3, RZ, 0x1, P1 ;  /* 0x00000001ff037807 */ /* 0x000fe40000800000 */
[----:B------:R-:W-:Y:S02]  /*6b00*/  SEL R7, R2, RZ, P1 ;  /* 0x000000ff02077207 */ /* 0x000fe40000800000 */
[----:B0-----:R-:W-:-:S03]  /*6b10*/  LOP3.LUT R9, R24, R3, RZ, 0x3c, !PT ;  /* 0x0000000318097212 */ /* 0x001fc600078e3cff */
[----:B------:R-:W-:Y:S01]  /*6b20*/  IMAD R11, R7, 0x8, R0 ;  /* 0x00000008070b7824 */ /* 0x000fe200078e0200 */
[----:B------:R-:W-:Y:S01]  /*6b30*/  SHF.L.U32 R6, R9, 0x1f, RZ ;  /* 0x0000001f09067819 */ /* 0x000fe200000006ff */
[----:B-1----:R-:W-:Y:S06]  /*6b40*/  @!P0 BRA `(.L_x_133) ;  /* 0x0000000400608947 */ /* 0x002fec0003800000 */
.L_x_151:
[----:B------:R-:W1:Y:S01]  /*6b50*/  SYNCS.PHASECHK.TRANS64.TRYWAIT P0, [R11+URZ], R6 ;  /* 0x000000060b0075a7 */ /* 0x000e62000800017f */
[----:B------:R-:W-:-:S05]  /*6b60*/  VIADD R2, R7, 0x1 ;  /* 0x0000000107027836 */ /* 0x000fca0000000000 */
[----:B------:R-:W-:-:S04]  /*6b70*/  ISETP.NE.AND P1, PT, R2, 0x7, PT ;  /* 0x000000070200780c */ /* 0x000fc80003f25270 */
[----:B------:R-:W-:Y:S02]  /*6b80*/  SEL R4, RZ, 0x1, P1 ;  /* 0x00000001ff047807 */ /* 0x000fe40000800000 */
[----:B------:R-:W-:Y:S02]  /*6b90*/  SEL R3, R2, RZ, P1 ;  /* 0x000000ff02037207 */ /* 0x000fe40000800000 */
[----:B------:R-:W-:Y:S01]  /*6ba0*/  LOP3.LUT R4, R9, R4, RZ, 0x3c, !PT ;  /* 0x0000000409047212 */ /* 0x000fe200078e3cff */
[----:B-1----:R-:W-:Y:S06]  /*6bb0*/  @!P0 BRA `(.L_x_134) ;  /* 0x0000000400588947 */ /* 0x002fec0003800000 */
.L_x_152:
[----:B------:R-:W-:Y:S01]  /*6bc0*/  IMAD R3, R3, 0x8, R0 ;  /* 0x0000000803037824 */ /* 0x000fe200078e0200 */
[----:B------:R-:W-:-:S07]  /*6bd0*/  SHF.L.U32 R0, R4, 0x1f, RZ ;  /* 0x0000001f04007819 */ /* 0x000fce00000006ff */
.L_x_135:
[----:B--2---:R2:W3:Y:S02]  /*6be0*/  SYNCS.PHASECHK.TRANS64.TRYWAIT P0, [R3+URZ], R0 ;  /* 0x00000000030075a7 */ /* 0x0044e4000800017f */
[----:B---3--:R-:W-:Y:S05]  /*6bf0*/  @!P0 NANOSLEEP.SYNCS 0x989680 ;  /* 0x009896800000895d */ /* 0x008fea0003900000 */
[----:B------:R-:W3:Y:S02]  /*6c00*/  @!P0 SYNCS.PHASECHK.TRANS64 P0, [R3+URZ], R0 ;  /* 0x00000000030085a7 */ /* 0x000ee4000800007f */
[----:B---3--:R-:W-:Y:S05]  /*6c10*/  @!P0 BRA `(.L_x_135) ;  /* 0xfffffffc00f08947 */ /* 0x008fea000383ffff */
.L_x_127:
[----:B------:R-:W-:Y:S05]  /*6c20*/  BSYNC B0 ;  /* 0x0000000000007941 */ /* 0x000fea0003800000 */
.L_x_126:
[----:B------:R-:W-:Y:S05]  /*6c30*/  EXIT ;  /* 0x000000000000794d */ /* 0x000fea0003800000 */
.L_x_15:
[----:B0-----:R0:W1:Y:S02]  /*6c40*/  SYNCS.PHASECHK.TRANS64.TRYWAIT P0, [R69+URZ+-0x8], R0 ;  /* 0xfffff800450075a7 */ /* 0x001064000800017f */
[----:B-1----:R-:W-:Y:S05]  /*6c50*/  @!P0 NANOSLEEP.SYNCS 0x989680 ;  /* 0x009896800000895d */ /* 0x002fea0003900000 */
[----:B------:R-:W1:Y:S02]  /*6c60*/  @!P0 SYNCS.PHASECHK.TRANS64 P0, [R69+URZ+-0x8], R0 ;  /* 0xfffff800450085a7 */ /* 0x000e64000800007f */
[----:B-1----:R-:W-:Y:S05]  /*6c70*/  @!P0 BRA `(.L_x_15) ;  /* 0xfffffffc00f08947 */ /* 0x002fea000383ffff */
[----:B------:R-:W-:Y:S05]  /*6c80*/  BRA `(.L_x_136) ;  /* 0xffffffa800747947 */ /* 0x000fea000383ffff */
.L_x_19:
[----:B------:R-:W-:Y:S01]  /*6c90*/  CS2R R12, SRZ ;  /* 0x00000000000c7805 */ /* 0x000fe2000001ff00 */
[----:B------:R-:W-:Y:S02]  /*6ca0*/  IMAD.MOV.U32 R11, RZ, RZ, 0x1f ;  /* 0x0000001fff0b7424 */ /* 0x000fe400078e00ff */
[----:B------:R-:W-:-:S07]  /*6cb0*/  IMAD.MOV.U32 R15, RZ, RZ, -0x1 ;  /* 0xffffffffff0f7424 */ /* 0x000fce00078e00ff */
[----:B-----5:R-:W-:Y:S05]  /*6cc0*/  WARPSYNC.COLLECTIVE R15, `(.L_x_137) ;  /* 0x000000000f087348 */ /* 0x020fea0003c00000 */
[----:B------:R0:W1:Y:S02]  /*6cd0*/  SHFL.IDX P6, R14, R13, R12, R11 ;  /* 0x0000000c0d0e7389 */ /* 0x00006400000c000b */
[----:B01---5:R-:W-:Y:S01]  /*6ce0*/  ENDCOLLECTIVE ;  /* 0x000000000000791b */ /* 0x023fe20003800000 */
.L_x_137:
[----:B------:R-:W-:Y:S05]  /*6cf0*/  BRA `(.L_x_138) ;  /* 0xffffffac00447947 */ /* 0x000fea000383ffff */
.L_x_23:
[----:B-1----:R1:W2:Y:S02]  /*6d00*/  SYNCS.PHASECHK.TRANS64.TRYWAIT P1, [R3+URZ], R0 ;  /* 0x00000000030075a7 */ /* 0x0022a4000802017f */
[----:B--2---:R-:W-:Y:S05]  /*6d10*/  @!P1 NANOSLEEP.SYNCS 0x989680 ;  /* 0x009896800000995d */ /* 0x004fea0003900000 */
[----:B------:R-:W2:Y:S02]  /*6d20*/  @!P1 SYNCS.PHASECHK.TRANS64 P1, [R3+URZ], R0 ;  /* 0x00000000030095a7 */ /* 0x000ea4000802007f */
[----:B--2---:R-:W-:Y:S05]  /*6d30*/  @!P1 BRA `(.L_x_23) ;  /* 0xfffffffc00f09947 */ /* 0x004fea000383ffff */
[----:B------:R-:W-:Y:S05]  /*6d40*/  BRA `(.L_x_22) ;  /* 0xffffffac00607947 */ /* 0x000fea000383ffff */
.L_x_28:
[----:B0-----:R0:W1:Y:S02]  /*6d50*/  SYNCS.PHASECHK.TRANS64.TRYWAIT P1, [R3+URZ], R6 ;  /* 0x00000006030075a7 */ /* 0x001064000802017f */
[----:B-1----:R-:W-:Y:S05]  /*6d60*/  @!P1 NANOSLEEP.SYNCS 0x989680 ;  /* 0x009896800000995d */ /* 0x002fea0003900000 */
[----:B------:R-:W1:Y:S02]  /*6d70*/  @!P1 SYNCS.PHASECHK.TRANS64 P1, [R3+URZ], R6 ;  /* 0x00000006030095a7 */ /* 0x000e64000802007f */
[----:B-1----:R-:W-:Y:S05]  /*6d80*/  @!P1 BRA `(.L_x_28) ;  /* 0xfffffffc00f09947 */ /* 0x002fea000383ffff */
[----:B------:R-:W-:Y:S05]  /*6d90*/  BRA `(.L_x_27) ;  /* 0xffffffb400087947 */ /* 0x000fea000383ffff */
.L_x_36:
[----:B------:R0:W0:Y:S02]  /*6da0*/  SYNCS.PHASECHK.TRANS64.TRYWAIT P1, [R6+URZ], R9 ;  /* 0x00000009060075a7 */ /* 0x000024000802017f */
[----:B0-----:R-:W-:Y:S05]  /*6db0*/  @!P1 NANOSLEEP.SYNCS 0x989680 ;  /* 0x009896800000995d */ /* 0x001fea0003900000 */
[----:B------:R-:W0:Y:S02]  /*6dc0*/  @!P1 SYNCS.PHASECHK.TRANS64 P1, [R6+URZ], R9 ;  /* 0x00000009060095a7 */ /* 0x000e24000802007f */
[----:B0-----:R-:W-:Y:S05]  /*6dd0*/  @!P1 BRA `(.L_x_36) ;  /* 0xfffffffc00f09947 */ /* 0x001fea000383ffff */
[----:B------:R-:W-:Y:S05]  /*6de0*/  BRA `(.L_x_35) ;  /* 0xffffffb800cc7947 */ /* 0x000fea000383ffff */
.L_x_42:
[----:B0-----:R0:W3:Y:S02]  /*6df0*/  SYNCS.PHASECHK.TRANS64.TRYWAIT P0, [R69+URZ+0x8], R0 ;  /* 0x00000800450075a7 */ /* 0x0010e4000800017f */
[----:B---3--:R-:W-:Y:S05]  /*6e00*/  @!P0 NANOSLEEP.SYNCS 0x989680 ;  /* 0x009896800000895d */ /* 0x008fea0003900000 */
[----:B------:R-:W3:Y:S02]  /*6e10*/  @!P0 SYNCS.PHASECHK.TRANS64 P0, [R69+URZ+0x8], R0 ;  /* 0x00000800450085a7 */ /* 0x000ee4000800007f */
[----:B---3--:R-:W-:Y:S05]  /*6e20*/  @!P0 BRA `(.L_x_42) ;  /* 0xfffffffc00f08947 */ /* 0x008fea000383ffff */
[----:B------:R-:W-:Y:S05]  /*6e30*/  BRA `(.L_x_139) ;  /* 0xffffffc400047947 */ /* 0x000fea000383ffff */
.L_x_111:
[----:B------:R-:W-:Y:S01]  /*6e40*/  BSSY B0, `(.L_x_140) ;  /* 0x0000006000007945 */ /* 0x000fe20003800000 */
[----:B------:R-:W-:-:S07]  /*6e50*/  IMAD.MOV.U32 R15, RZ, RZ, -0x1 ;  /* 0xffffffffff0f7424 */ /* 0x000fce00078e00ff */
[----:B-----5:R-:W-:Y:S05]  /*6e60*/  WARPSYNC.COLLECTIVE R15, `(.L_x_141) ;  /* 0x000000000f0c7348 */ /* 0x020fea0003c00000 */
[----:B------:R-:W-:Y:S02]  /*6e70*/  ELECT P6, UR62, PT ;  /* 0x00000000003e782f */ /* 0x000fe400038c0000 */
[----:B------:R-:W-:Y:S01]  /*6e80*/  MOV R14, UR62 ;  /* 0x0000003e000e7c02 */ /* 0x000fe20008000f00 */
[----:B-----5:R-:W-:Y:S10]  /*6e90*/  ENDCOLLECTIVE ;  /* 0x000000000000791b */ /* 0x020ff40003800000 */
.L_x_141:
[----:B------:R-:W-:Y:S05]  /*6ea0*/  BSYNC B0 ;  /* 0x0000000000007941 */ /* 0x000fea0003800000 */
.L_x_140:
[----:B------:R-:W-:Y:S05]  /*6eb0*/  BRA `(.L_x_142) ;  /* 0xffffffe800207947 */ /* 0x000fea000383ffff */
.L_x_116:
[----:B0-----:R0:W2:Y:S02]  /*6ec0*/  SYNCS.PHASECHK.TRANS64.TRYWAIT P0, [R7+URZ+0x38], R4 ;  /* 0x00003804070075a7 */ /* 0x0010a4000800017f */
[----:B--2---:R-:W-:Y:S05]  /*6ed0*/  @!P0 NANOSLEEP.SYNCS 0x989680 ;  /* 0x009896800000895d */ /* 0x004fea0003900000 */
[----:B------:R-:W2:Y:S02]  /*6ee0*/  @!P0 SYNCS.PHASECHK.TRANS64 P0, [R7+URZ+0x38], R4 ;  /* 0x00003804070085a7 */ /* 0x000ea4000800007f */
[----:B--2---:R-:W-:Y:S05]  /*6ef0*/  @!P0 BRA `(.L_x_116) ;  /* 0xfffffffc00f08947 */ /* 0x004fea000383ffff */
[----:B------:R-:W-:Y:S05]  /*6f00*/  BRA `(.L_x_143) ;  /* 0xffffffec00107947 */ /* 0x000fea000383ffff */
.L_x_125:
[----:B------:R-:W-:Y:S01]  /*6f10*/  BSSY B0, `(.L_x_144) ;  /* 0x0000006000007945 */ /* 0x000fe20003800000 */
[----:B------:R-:W-:-:S07]  /*6f20*/  IMAD.MOV.U32 R15, RZ, RZ, -0x1 ;  /* 0xffffffffff0f7424 */ /* 0x000fce00078e00ff */
[----:B-----5:R-:W-:Y:S05]  /*6f30*/  WARPSYNC.COLLECTIVE R15, `(.L_x_145) ;  /* 0x000000000f0c7348 */ /* 0x020fea0003c00000 */
[----:B------:R-:W-:Y:S02]  /*6f40*/  ELECT P6, UR62, PT ;  /* 0x00000000003e782f */ /* 0x000fe400038c0000 */
[----:B------:R-:W-:Y:S01]  /*6f50*/  MOV R14, UR62 ;  /* 0x0000003e000e7c02 */ /* 0x000fe20008000f00 */
[----:B-----5:R-:W-:Y:S10]  /*6f60*/  ENDCOLLECTIVE ;  /* 0x000000000000791b */ /* 0x020ff40003800000 */
.L_x_145:
[----:B------:R-:W-:Y:S05]  /*6f70*/  BSYNC B0 ;  /* 0x0000000000007941 */ /* 0x000fea0003800000 */
.L_x_144:
[----:B------:R-:W-:Y:S05]  /*6f80*/  BRA `(.L_x_146) ;  /* 0xfffffff800087947 */ /* 0x000fea000383ffff */
.L_x_129:
[----:B0-----:R0:W1:Y:S02]  /*6f90*/  SYNCS.PHASECHK.TRANS64.TRYWAIT P0, [R5+URZ], R2 ;  /* 0x00000002050075a7 */ /* 0x001064000800017f */
[----:B-1----:R-:W-:Y:S05]  /*6fa0*/  @!P0 NANOSLEEP.SYNCS 0x989680 ;  /* 0x009896800000895d */ /* 0x002fea0003900000 */
[----:B------:R-:W1:Y:S02]  /*6fb0*/  @!P0 SYNCS.PHASECHK.TRANS64 P0, [R5+URZ], R2 ;  /* 0x00000002050085a7 */ /* 0x000e64000800007f */
[----:B-1----:R-:W-:Y:S05]  /*6fc0*/  @!P0 BRA `(.L_x_129) ;  /* 0xfffffffc00f08947 */ /* 0x002fea000383ffff */
[----:B------:R-:W-:Y:S05]  /*6fd0*/  BRA `(.L_x_147) ;  /* 0xfffffff8004c7947 */ /* 0x000fea000383ffff */
.L_x_130:
[----:B0-----:R0:W1:Y:S02]  /*6fe0*/  SYNCS.PHASECHK.TRANS64.TRYWAIT P0, [R7+URZ], R4 ;  /* 0x00000004070075a7 */ /* 0x001064000800017f */
[----:B-1----:R-:W-:Y:S05]  /*6ff0*/  @!P0 NANOSLEEP.SYNCS 0x989680 ;  /* 0x009896800000895d */ /* 0x002fea0003900000 */
[----:B------:R-:W1:Y:S02]  /*7000*/  @!P0 SYNCS.PHASECHK.TRANS64 P0, [R7+URZ], R4 ;  /* 0x00000004070085a7 */ /* 0x000e64000800007f */
[----:B-1----:R-:W-:Y:S05]  /*7010*/  @!P0 BRA `(.L_x_130) ;  /* 0xfffffffc00f08947 */ /* 0x002fea000383ffff */
[----:B------:R-:W-:Y:S05]  /*7020*/  BRA `(.L_x_148) ;  /* 0xfffffff8005c7947 */ /* 0x000fea000383ffff */
.L_x_131:
[----:B0-----:R0:W1:Y:S02]  /*7030*/  SYNCS.PHASECHK.TRANS64.TRYWAIT P0, [R6+URZ], R5 ;  /* 0x00000005060075a7 */ /* 0x001064000800017f */
[----:B-1----:R-:W-:Y:S05]  /*7040*/  @!P0 NANOSLEEP.SYNCS 0x989680 ;  /* 0x009896800000895d */ /* 0x002fea0003900000 */
[----:B------:R-:W1:Y:S02]  /*7050*/  @!P0 SYNCS.PHASECHK.TRANS64 P0, [R6+URZ], R5 ;  /* 0x00000005060085a7 */ /* 0x000e64000800007f */
[----:B-1----:R-:W-:Y:S05]  /*7060*/  @!P0 BRA `(.L_x_131) ;  /* 0xfffffffc00f08947 */ /* 0x002fea000383ffff */
[----:B------:R-:W-:Y:S05]  /*7070*/  BRA `(.L_x_149) ;  /* 0xfffffff8006c7947 */ /* 0x000fea000383ffff */
.L_x_132:
[----:B0-----:R0:W1:Y:S02]  /*7080*/  SYNCS.PHASECHK.TRANS64.TRYWAIT P0, [R9+URZ], R4 ;  /* 0x00000004090075a7 */ /* 0x001064000800017f */
[----:B-1----:R-:W-:Y:S05]  /*7090*/  @!P0 NANOSLEEP.SYNCS 0x989680 ;  /* 0x009896800000895d */ /* 0x002fea0003900000 */
[----:B------:R-:W1:Y:S02]  /*70a0*/  @!P0 SYNCS.PHASECHK.TRANS64 P0, [R9+URZ], R4 ;  /* 0x00000004090085a7 */ /* 0x000e64000800007f */
[----:B-1----:R-:W-:Y:S05]  /*70b0*/  @!P0 BRA `(.L_x_132) ;  /* 0xfffffffc00f08947 */ /* 0x002fea000383ffff */
[----:B------:R-:W-:Y:S05]  /*70c0*/  BRA `(.L_x_150) ;  /* 0xfffffff8007c7947 */ /* 0x000fea000383ffff */
.L_x_133:
[----:B0-----:R0:W1:Y:S02]  /*70d0*/  SYNCS.PHASECHK.TRANS64.TRYWAIT P0, [R8+URZ], R5 ;  /* 0x00000005080075a7 */ /* 0x001064000800017f */
[----:B-1----:R-:W-:Y:S05]  /*70e0*/  @!P0 NANOSLEEP.SYNCS 0x989680 ;  /* 0x009896800000895d */ /* 0x002fea0003900000 */
[----:B------:R-:W1:Y:S02]  /*70f0*/  @!P0 SYNCS.PHASECHK.TRANS64 P0, [R8+URZ], R5 ;  /* 0x00000005080085a7 */ /* 0x000e64000800007f */
[----:B-1----:R-:W-:Y:S05]  /*7100*/  @!P0 BRA `(.L_x_133) ;  /* 0xfffffffc00f08947 */ /* 0x002fea000383ffff */
[----:B------:R-:W-:Y:S05]  /*7110*/  BRA `(.L_x_151) ;  /* 0xfffffff8008c7947 */ /* 0x000fea000383ffff */
.L_x_134:
[----:B-1----:R1:W2:Y:S02]  /*7120*/  SYNCS.PHASECHK.TRANS64.TRYWAIT P0, [R11+URZ], R6 ;  /* 0x000000060b0075a7 */ /* 0x0022a4000800017f */
[----:B--2---:R-:W-:Y:S05]  /*7130*/  @!P0 NANOSLEEP.SYNCS 0x989680 ;  /* 0x009896800000895d */ /* 0x004fea0003900000 */
[----:B------:R-:W2:Y:S02]  /*7140*/  @!P0 SYNCS.PHASECHK.TRANS64 P0, [R11+URZ], R6 ;  /* 0x000000060b0085a7 */ /* 0x000ea4000800007f */
[----:B--2---:R-:W-:Y:S05]  /*7150*/  @!P0 BRA `(.L_x_134) ;  /* 0xfffffffc00f08947 */ /* 0x004fea000383ffff */
[----:B------:R-:W-:Y:S05]  /*7160*/  BRA `(.L_x_152) ;  /* 0xfffffff800947947 */ /* 0x000fea000383ffff */
.L_x_153:
[----:B------:R-:W-:-:S00]  /*7170*/  BRA `(.L_x_153) ;  /* 0xfffffffc00fc7947 */ /* 0x000fc0000383ffff */
[----:B------:R-:W-:-:S00]  /*7180*/  NOP ;  /* 0x0000000000007918 */ /* 0x000fc00000000000 */
[----:B------:R-:W-:-:S00]  /*7190*/  NOP ;  /* 0x0000000000007918 */ /* 0x000fc00000000000 */
[----:B------:R-:W-:-:S00]  /*71a0*/  NOP ;  /* 0x0000000000007918 */ /* 0x000fc00000000000 */
[----:B------:R-:W-:-:S00]  /*71b0*/  NOP ;  /* 0x0000000000007918 */ /* 0x000fc00000000000 */
[----:B------:R-:W-:-:S00]  /*71c0*/  NOP ;  /* 0x0000000000007918 */ /* 0x000fc00000000000 */
[----:B------:R-:W-:-:S00]  /*71d0*/  NOP ;  /* 0x0000000000007918 */ /* 0x000fc00000000000 */
[----:B------:R-:W-:-:S00]  /*71e0*/  NOP ;  /* 0x0000000000007918 */ /* 0x000fc00000000000 */
[----:B------:R-:W-:-:S00]  /*71f0*/  NOP ;  /* 0x0000000000007918 */ /* 0x000fc00000000000 */
.L_x_154:


//--------------------- .nv.global.init           --------------------------
	.section	.nv.global.init,"aw",@progbits
.nv.global.init:
	.type		$str$24,@object
	.size		$str$24,($str$25 - $str$24)
$str$24:
        /*0000*/ 	.byte	0x28, 0x61, 0x64, 0x64, 0x72, 0x65, 0x73, 0x73, 0x20, 0x26, 0x20, 0x6d, 0x61, 0x73, 0x6b, 0x29
        /*0010*/ 	.byte	0x20, 0x3d, 0x3d, 0x20, 0x30, 0x00
	.type		$str$25,@object
	.size		$str$25,(__unnamed_1 - $str$25)
$str$25:
        /*0016*/ 	.byte	0x2f, 0x74, 0x6d, 0x70, 0x2f, 0x63, 0x75, 0x74, 0x6c, 0x61, 0x73, 0x73, 0x5f, 0x73, 0x77, 0x65
        /*0026*/ 	.byte	0x65, 0x70, 0x5f, 0x73, 0x72, 0x63, 0x2f, 0x69, 0x6e, 0x63, 0x6c, 0x75, 0x64, 0x65, 0x2f, 0x63
        /*0036*/ 	.byte	0x75, 0x74, 0x65, 0x2f, 0x70, 0x6f, 0x69, 0x6e, 0x74, 0x65, 0x72, 0x5f, 0x66, 0x6c, 0x61, 0x67
        /*0046*/ 	.byte	0x67, 0x65, 0x64, 0x2e, 0x68, 0x70, 0x70, 0x00
	.type		__unnamed_1,@object
	.size		__unnamed_1,(__unnamed_2 - __unnamed_1)
__unnamed_1:
        /*004e*/ 	.byte	0x61, 0x75, 0x74, 0x6f, 0x20, 0x63, 0x75, 0x74, 0x65, 0x3a, 0x3a, 0x61, 0x73, 0x5f, 0x70, 0x6f
        /* <DEDUP_REMOVED lines=27> */
        /*020e*/ 	.byte	0x30, 0x39, 0x36, 0x3e, 0x3e, 0x3e, 0x3e, 0x3e, 0x20, 0x26, 0x5d, 0x00
	.type		__unnamed_2,@object
	.size		__unnamed_2,(.L_1 - __unnamed_2)
__unnamed_2:
        /* <DEDUP_REMOVED lines=29> */
.L_1:


//--------------------- .nv.shared._ZN7cutlass13device_kernelINS_4gemm6kernel13GemmUniversalIN4cute5tupleIJiiiiEEENS1_10collective13CollectiveMmaINS1_39MainloopSm90TmaGmmaRmemAWarpSpecializedILi7ENS5_IJNS4_1CILi1EEESB_SB_EEENS1_32KernelTmaWarpSpecializedPingpongEEENS5_IJNSA_ILi64EEESF_SF_EEEfNS5_IJSB_llEEEfNS5_IJlSB_lEEENS4_8TiledMMAINS4_8MMA_AtomIJNS4_4SM904GMMA29MMA_64x64x8_F32TF32TF32_RS_TNILNSM_7ScaleInE1ELSO_1EEEEEENS4_6LayoutISC_NS5_IJNSA_ILi0EEESS_SS_EEEEENS5_IJNS4_10UnderscoreESV_SV_EEEEENS4_13SM90_TMA_LOADENS4_14ComposedLayoutINS4_7SwizzleILi1ELi4ELi3EEENS4_18smem_ptr_flag_bitsILi32EEENSR_INS5_IJNSA_ILi8EEES14_EEENS5_IJSB_S14_EEEEEEENS4_9Copy_AtomIJNS4_39AutoVectorizingCopyWithAssumedAlignmentILi128EEEfEEENS4_8identityESY_NSZ_INS10_ILi3ELi4ELi3EEES13_NSR_INS5_IJS14_NSA_ILi32EEEEEENS5_IJS1F_SB_EEEEEEEvS1D_EENS_8epilogue10collective6detail29Sm90TmaWarpSpecializedAdapterINS1M_15DefaultEpilogueIfSI_SI_NS1L_6thread17LinearCombinationIfLi1EffLNS1Q_9ScaleType4KindE0ELNS_15FloatRoundStyleE2EfEENS1_15EpilogueDefaultEEEEEvvEEEEvNT_6ParamsE --------------------------
	.section	.nv.shared._ZN7cutlass13device_kernelINS_4gemm6kernel13GemmUniversalIN4cute5tupleIJiiiiEEENS1_10collective13CollectiveMmaINS1_39MainloopSm90TmaGmmaRmemAWarpSpecializedILi7ENS5_IJNS4_1CILi1EEESB_SB_EEENS1_32KernelTmaWarpSpecializedPingpongEEENS5_IJNSA_ILi64EEESF_SF_EEEfNS5_IJSB_llEEEfNS5_IJlSB_lEEENS4_8TiledMMAINS4_8MMA_AtomIJNS4_4SM904GMMA29MMA_64x64x8_F32TF32TF32_RS_TNILNSM_7ScaleInE1ELSO_1EEEEEENS4_6LayoutISC_NS5_IJNSA_ILi0EEESS_SS_EEEEENS5_IJNS4_10UnderscoreESV_SV_EEEEENS4_13SM90_TMA_LOADENS4_14ComposedLayoutINS4_7SwizzleILi1ELi4ELi3EEENS4_18smem_ptr_flag_bitsILi32EEENSR_INS5_IJNSA_ILi8EEES14_EEENS5_IJSB_S14_EEEEEEENS4_9Copy_AtomIJNS4_39AutoVectorizingCopyWithAssumedAlignmentILi128EEEfEEENS4_8identityESY_NSZ_INS10_ILi3ELi4ELi3EEES13_NSR_INS5_IJS14_NSA_ILi32EEEEEENS5_IJS1F_SB_EEEEEEEvS1D_EENS_8epilogue10collective6detail29Sm90TmaWarpSpecializedAdapterINS1M_15DefaultEpilogueIfSI_SI_NS1L_6thread17LinearCombinationIfLi1EffLNS1Q_9ScaleType4KindE0ELNS_15FloatRoundStyleE2EfEENS1_15EpilogueDefaultEEEEEvvEEEEvNT_6ParamsE,"aw",@nobits
	.sectionflags	@""
	.align	16
	.zero		1024


//--------------------- .nv.shared.reserved.0     --------------------------
	.section	.nv.shared.reserved.0,"aw",@nobits
	.weak		__nv_reservedSMEM_offset_0_alias
	.size		__nv_reservedSMEM_offset_0_alias, 0, 0
	.other		__nv_reservedSMEM_offset_0_alias,@"STO_CUDA_RESERVED_SHARED STV_DEFAULT"
__nv_reservedSMEM_offset_0_alias:
	.zero		0


//--------------------- .nv.global                --------------------------
	.section	.nv.global,"aw",@nobits
.nv.global:
	.type		_ZN40_INTERNAL_f348d89c_4_k_cu_b8e3bc8c_315314cute1_E,@object
	.size		_ZN40_INTERNAL_f348d89c_4_k_cu_b8e3bc8c_315314cute1_E,(_ZN40_INTERNAL_f348d89c_4_k_cu_b8e3bc8c_315314cuda3std3__45__cpo6cbeginE - _ZN40_INTERNAL_f348d89c_4_k_cu_b8e3bc8c_315314cute1_E)
_ZN40_INTERNAL_f348d89c_4_k_cu_b8e3bc8c_315314cute1_E:
	.zero		1
	.type		_ZN40_INTERNAL_f348d89c_4_k_cu_b8e3bc8c_315314cuda3std3__45__cpo6cbeginE,@object
	.size		_ZN40_INTERNAL_f348d89c_4_k_cu_b8e3bc8c_315314cuda3std3__45__cpo6cbeginE,(_ZN40_INTERNAL_f348d89c_4_k_cu_b8e3bc8c_315314cuda3std3__48in_placeE - _ZN40_INTERNAL_f348d89c_4_k_cu_b8e3bc8c_315314cuda3std3__45__cpo6cbeginE)
_ZN40_INTERNAL_f348d89c_4_k_cu_b8e3bc8c_315314cuda3std3__45__cpo6cbeginE:
	.zero		1
	.type		_ZN40_INTERNAL_f348d89c_4_k_cu_b8e3bc8c_315314cuda3std3__48in_placeE,@object
	.size		_ZN40_INTERNAL_f348d89c_4_k_cu_b8e3bc8c_315314cuda3std3__48in_placeE,(_ZN40_INTERNAL_f348d89c_4_k_cu_b8e3bc8c_315314cuda3std6ranges3__45__cpo9iter_moveE - _ZN40_INTERNAL_f348d89c_4_k_cu_b8e3bc8c_315314cuda3std3__48in_placeE)
_ZN40_INTERNAL_f348d89c_4_k_cu_b8e3bc8c_315314cuda3std3__48in_placeE:
	.zero		1
	.type		_ZN40_INTERNAL_f348d89c_4_k_cu_b8e3bc8c_315314cuda3std6ranges3__45__cpo9iter_moveE,@object
	.size		_ZN40_INTERNAL_f348d89c_4_k_cu_b8e3bc8c_315314cuda3std6ranges3__45__cpo9iter_moveE,(_ZN40_INTERNAL_f348d89c_4_k_cu_b8e3bc8c_315314cuda3std3__45__cpo5beginE - _ZN40_INTERNAL_f348d89c_4_k_cu_b8e3bc8c_315314cuda3std6ranges3__45__cpo9iter_moveE)
_ZN40_INTERNAL_f348d89c_4_k_cu_b8e3bc8c_315314cuda3std6ranges3__45__cpo9iter_moveE:
	.zero		1
	.type		_ZN40_INTERNAL_f348d89c_4_k_cu_b8e3bc8c_315314cuda3std3__45__cpo5beginE,@object
	.size		_ZN40_INTERNAL_f348d89c_4_k_cu_b8e3bc8c_315314cuda3std3__45__cpo5beginE,(_ZN40_INTERNAL_f348d89c_4_k_cu_b8e3bc8c_315314cuda3std3__442_GLOBAL__N__f348d89c_4_k_cu_b8e3bc8c_315316ignoreE - _ZN40_INTERNAL_f348d89c_4_k_cu_b8e3bc8c_315314cuda3std3__45__cpo5beginE)
_ZN40_INTERNAL_f348d89c_4_k_cu_b8e3bc8c_315314cuda3std3__45__cpo5beginE:
	.zero		1
	.type		_ZN40_INTERNAL_f348d89c_4_k_cu_b8e3bc8c_315314cuda3std3__442_GLOBAL__N__f348d89c_4_k_cu_b8e3bc8c_315316ignoreE,@object
	.size		_ZN40_INTERNAL_f348d89c_4_k_cu_b8e3bc8c_315314cuda3std3__442_GLOBAL__N__f348d89c_4_k_cu_b8e3bc8c_315316ignoreE,(_ZN40_INTERNAL_f348d89c_4_k_cu_b8e3bc8c_315314cute7productE - _ZN40_INTERNAL_f348d89c_4_k_cu_b8e3bc8c_315314cuda3std3__442_GLOBAL__N__f348d89c_4_k_cu_b8e3bc8c_315316ignoreE)
_ZN40_INTERNAL_f348d89c_4_k_cu_b8e3bc8c_315314cuda3std3__442_GLOBAL__N__f348d89c_4_k_cu_b8e3bc8c_315316ignoreE:
	.zero		1
	.type		_ZN40_INTERNAL_f348d89c_4_k_cu_b8e3bc8c_315314cute7productE,@object
	.size		_ZN40_INTERNAL_f348d89c_4_k_cu_b8e3bc8c_315314cute7productE,(_ZN40_INTERNAL_f348d89c_4_k_cu_b8e3bc8c_315314cuda3std3__45__cpo3endE - _ZN40_INTERNAL_f348d89c_4_k_cu_b8e3bc8c_315314cute7productE)
_ZN40_INTERNAL_f348d89c_4_k_cu_b8e3bc8c_315314cute7productE:
	.zero		1
	.type		_ZN40_INTERNAL_f348d89c_4_k_cu_b8e3bc8c_315314cuda3std3__45__cpo3endE,@object
	.size		_ZN40_INTERNAL_f348d89c_4_k_cu_b8e3bc8c_315314cuda3std3__45__cpo3endE,(_ZN40_INTERNAL_f348d89c_4_k_cu_b8e3bc8c_315314cuda3std3__419piecewise_constructE - _ZN40_INTERNAL_f348d89c_4_k_cu_b8e3bc8c_315314cuda3std3__45__cpo3endE)
_ZN40_INTERNAL_f348d89c_4_k_cu_b8e3bc8c_315314cuda3std3__45__cpo3endE:
	.zero		1
	.type		_ZN40_INTERNAL_f348d89c_4_k_cu_b8e3bc8c_315314cuda3std3__419piecewise_constructE,@object
	.size		_ZN40_INTERNAL_f348d89c_4_k_cu_b8e3bc8c_315314cuda3std3__419piecewise_constructE,(_ZN40_INTERNAL_f348d89c_4_k_cu_b8e3bc8c_315314cuda3std3__45__cpo4cendE - _ZN40_INTERNAL_f348d89c_4_k_cu_b8e3bc8c_315314cuda3std3__419piecewise_constructE)
_ZN40_INTERNAL_f348d89c_4_k_cu_b8e3bc8c_315314cuda3std3__419piecewise_constructE:
	.zero		1
	.type		_ZN40_INTERNAL_f348d89c_4_k_cu_b8e3bc8c_315314cuda3std3__45__cpo4cendE,@object
	.size		_ZN40_INTERNAL_f348d89c_4_k_cu_b8e3bc8c_315314cuda3std3__45__cpo4cendE,(_ZN40_INTERNAL_f348d89c_4_k_cu_b8e3bc8c_315314cuda3std6ranges3__45__cpo4swapE - _ZN40_INTERNAL_f348d89c_4_k_cu_b8e3bc8c_315314cuda3std3__45__cpo4cendE)
_ZN40_INTERNAL_f348d89c_4_k_cu_b8e3bc8c_315314cuda3std3__45__cpo4cendE:
	.zero		1
	.type		_ZN40_INTERNAL_f348d89c_4_k_cu_b8e3bc8c_315314cuda3std6ranges3__45__cpo4swapE,@object
	.size		_ZN40_INTERNAL_f348d89c_4_k_cu_b8e3bc8c_315314cuda3std6ranges3__45__cpo4swapE,(.L_9 - _ZN40_INTERNAL_f348d89c_4_k_cu_b8e3bc8c_315314cuda3std6ranges3__45__cpo4swapE)
_ZN40_INTERNAL_f348d89c_4_k_cu_b8e3bc8c_315314cuda3std6ranges3__45__cpo4swapE:
	.zero		1
.L_9:


//--------------------- .nv.constant0._ZN7cutlass13device_kernelINS_4gemm6kernel13GemmUniversalIN4cute5tupleIJiiiiEEENS1_10collective13CollectiveMmaINS1_39MainloopSm90TmaGmmaRmemAWarpSpecializedILi7ENS5_IJNS4_1CILi1EEESB_SB_EEENS1_32KernelTmaWarpSpecializedPingpongEEENS5_IJNSA_ILi64EEESF_SF_EEEfNS5_IJSB_llEEEfNS5_IJlSB_lEEENS4_8TiledMMAINS4_8MMA_AtomIJNS4_4SM904GMMA29MMA_64x64x8_F32TF32TF32_RS_TNILNSM_7ScaleInE1ELSO_1EEEEEENS4_6LayoutISC_NS5_IJNSA_ILi0EEESS_SS_EEEEENS5_IJNS4_10UnderscoreESV_SV_EEEEENS4_13SM90_TMA_LOADENS4_14ComposedLayoutINS4_7SwizzleILi1ELi4ELi3EEENS4_18smem_ptr_flag_bitsILi32EEENSR_INS5_IJNSA_ILi8EEES14_EEENS5_IJSB_S14_EEEEEEENS4_9Copy_AtomIJNS4_39AutoVectorizingCopyWithAssumedAlignmentILi128EEEfEEENS4_8identityESY_NSZ_INS10_ILi3ELi4ELi3EEES13_NSR_INS5_IJS14_NSA_ILi32EEEEEENS5_IJS1F_SB_EEEEEEEvS1D_EENS_8epilogue10collective6detail29Sm90TmaWarpSpecializedAdapterINS1M_15DefaultEpilogueIfSI_SI_NS1L_6thread17LinearCombinationIfLi1EffLNS1Q_9ScaleType4KindE0ELNS_15FloatRoundStyleE2EfEENS1_15EpilogueDefaultEEEEEvvEEEEvNT_6ParamsE --------------------------
	.section	.nv.constant0._ZN7cutlass13device_kernelINS_4gemm6kernel13GemmUniversalIN4cute5tupleIJiiiiEEENS1_10collective13CollectiveMmaINS1_39MainloopSm90TmaGmmaRmemAWarpSpecializedILi7ENS5_IJNS4_1CILi1EEESB_SB_EEENS1_32KernelTmaWarpSpecializedPingpongEEENS5_IJNSA_ILi64EEESF_SF_EEEfNS5_IJSB_llEEEfNS5_IJlSB_lEEENS4_8TiledMMAINS4_8MMA_AtomIJNS4_4SM904GMMA29MMA_64x64x8_F32TF32TF32_RS_TNILNSM_7ScaleInE1ELSO_1EEEEEENS4_6LayoutISC_NS5_IJNSA_ILi0EEESS_SS_EEEEENS5_IJNS4_10UnderscoreESV_SV_EEEEENS4_13SM90_TMA_LOADENS4_14ComposedLayoutINS4_7SwizzleILi1ELi4ELi3EEENS4_18smem_ptr_flag_bitsILi32EEENSR_INS5_IJNSA_ILi8EEES14_EEENS5_IJSB_S14_EEEEEEENS4_9Copy_AtomIJNS4_39AutoVectorizingCopyWithAssumedAlignmentILi128EEEfEEENS4_8identityESY_NSZ_INS10_ILi3ELi4ELi3EEES13_NSR_INS5_IJS14_NSA_ILi32EEEEEENS5_IJS1F_SB_EEEEEEEvS1D_EENS_8epilogue10collective6detail29Sm90TmaWarpSpecializedAdapterINS1M_15DefaultEpilogueIfSI_SI_NS1L_6thread17LinearCombinationIfLi1EffLNS1Q_9ScaleType4KindE0ELNS_15FloatRoundStyleE2EfEENS1_15EpilogueDefaultEEEEEvvEEEEvNT_6ParamsE,"a",@progbits
	.sectionflags	@""
	.align	4
.nv.constant0._ZN7cutlass13device_kernelINS_4gemm6kernel13GemmUniversalIN4cute5tupleIJiiiiEEENS1_10collective13CollectiveMmaINS1_39MainloopSm90TmaGmmaRmemAWarpSpecializedILi7ENS5_IJNS4_1CILi1EEESB_SB_EEENS1_32KernelTmaWarpSpecializedPingpongEEENS5_IJNSA_ILi64EEESF_SF_EEEfNS5_IJSB_llEEEfNS5_IJlSB_lEEENS4_8TiledMMAINS4_8MMA_AtomIJNS4_4SM904GMMA29MMA_64x64x8_F32TF32TF32_RS_TNILNSM_7ScaleInE1ELSO_1EEEEEENS4_6LayoutISC_NS5_IJNSA_ILi0EEESS_SS_EEEEENS5_IJNS4_10UnderscoreESV_SV_EEEEENS4_13SM90_TMA_LOADENS4_14ComposedLayoutINS4_7SwizzleILi1ELi4ELi3EEENS4_18smem_ptr_flag_bitsILi32EEENSR_INS5_IJNSA_ILi8EEES14_EEENS5_IJSB_S14_EEEEEEENS4_9Copy_AtomIJNS4_39AutoVectorizingCopyWithAssumedAlignmentILi128EEEfEEENS4_8identityESY_NSZ_INS10_ILi3ELi4ELi3EEES13_NSR_INS5_IJS14_NSA_ILi32EEEEEENS5_IJS1F_SB_EEEEEEEvS1D_EENS_8epilogue10collective6detail29Sm90TmaWarpSpecializedAdapterINS1M_15DefaultEpilogueIfSI_SI_NS1L_6thread17LinearCombinationIfLi1EffLNS1Q_9ScaleType4KindE0ELNS_15FloatRoundStyleE2EfEENS1_15EpilogueDefaultEEEEEvvEEEEvNT_6ParamsE:
	.zero		1664


//--------------------- SYMBOLS --------------------------

	.type		.nv.reservedSmem.offset0,@object
	.size		.nv.reservedSmem.offset0,0x4
	.type		__assertfail,@function
